//
// Generated by NVIDIA NVVM Compiler
//
// Compiler Build ID: CL-36424714
// Cuda compilation tools, release 13.0, V13.0.88
// Based on NVVM 20.0.0
//

.version 9.0
.target sm_100
.address_size 64

	// .globl	_Z7fractalPhffffff

.visible .entry _Z7fractalPhffffff(
	.param .u64 .ptr .align 1 _Z7fractalPhffffff_param_0,
	.param .f32 _Z7fractalPhffffff_param_1,
	.param .f32 _Z7fractalPhffffff_param_2,
	.param .f32 _Z7fractalPhffffff_param_3,
	.param .f32 _Z7fractalPhffffff_param_4,
	.param .f32 _Z7fractalPhffffff_param_5,
	.param .f32 _Z7fractalPhffffff_param_6
)
{
	.reg .pred 	%p<22>;
	.reg .b16 	%rs<5>;
	.reg .b32 	%r<31>;
	.reg .b32 	%f<141>;
	.reg .b64 	%rd<5>;
	.reg .b64 	%fd<8>;

	ld.param.u64 	%rd1, [_Z7fractalPhffffff_param_0];
	ld.param.f32 	%f15, [_Z7fractalPhffffff_param_1];
	ld.param.f32 	%f16, [_Z7fractalPhffffff_param_5];
	mov.u32 	%r5, %ctaid.x;
	mov.u32 	%r6, %ntid.x;
	mov.u32 	%r7, %tid.x;
	mad.lo.s32 	%r1, %r5, %r6, %r7;
	cvt.rn.f32.s32 	%f17, %r1;
	fma.rn.f32 	%f1, %f16, %f17, %f15;
	mov.f32 	%f140, 0f00000000;
	mov.f32 	%f138, 0f3F000000;
	mov.b32 	%r30, 0;
$L__BB0_1:
	mul.f32 	%f18, %f1, %f138;
	mov.f32 	%f19, 0f3F800000;
	sub.f32 	%f20, %f19, %f138;
	mul.f32 	%f4, %f18, %f20;
	add.f32 	%f21, %f138, %f138;
	sub.f32 	%f22, %f19, %f21;
	mul.f32 	%f23, %f1, %f22;
	abs.f32 	%f24, %f23;
	setp.lt.f32 	%p1, %f24, 0f00800000;
	mul.f32 	%f25, %f24, 0f4B000000;
	selp.f32 	%f26, %f25, %f24, %p1;
	selp.f32 	%f27, 0fC1B80000, 0f00000000, %p1;
	mov.b32 	%r8, %f26;
	add.s32 	%r9, %r8, -1059760811;
	and.b32  	%r10, %r9, -8388608;
	sub.s32 	%r11, %r8, %r10;
	mov.b32 	%f28, %r11;
	cvt.rn.f32.s32 	%f29, %r10;
	fma.rn.f32 	%f30, %f29, 0f34000000, %f27;
	add.f32 	%f31, %f28, 0fBF800000;
	fma.rn.f32 	%f32, %f31, 0fBE055027, 0f3E1039F6;
	fma.rn.f32 	%f33, %f32, %f31, 0fBDF8CDCC;
	fma.rn.f32 	%f34, %f33, %f31, 0f3E0F2955;
	fma.rn.f32 	%f35, %f34, %f31, 0fBE2AD8B9;
	fma.rn.f32 	%f36, %f35, %f31, 0f3E4CED0B;
	fma.rn.f32 	%f37, %f36, %f31, 0fBE7FFF22;
	fma.rn.f32 	%f38, %f37, %f31, 0f3EAAAA78;
	fma.rn.f32 	%f39, %f38, %f31, 0fBF000000;
	mul.f32 	%f40, %f31, %f39;
	fma.rn.f32 	%f41, %f40, %f31, %f31;
	fma.rn.f32 	%f42, %f30, 0f3F317218, %f41;
	setp.gt.u32 	%p2, %r8, 2139095039;
	fma.rn.f32 	%f43, %f26, 0f7F800000, 0f7F800000;
	selp.f32 	%f44, %f43, %f42, %p2;
	setp.eq.f32 	%p3, %f26, 0f00000000;
	selp.f32 	%f45, 0fFF800000, %f44, %p3;
	add.f32 	%f140, %f140, %f45;
	setp.lt.u32 	%p4, %r30, 101;
	@%p4 bra 	$L__BB0_4;
	sub.f32 	%f46, %f4, %f138;
	abs.f32 	%f47, %f46;
	cvt.f64.f32 	%fd1, %f47;
	setp.geu.f64 	%p5, %fd1, 0d3EB0C6F7A0B5ED8D;
	@%p5 bra 	$L__BB0_4;
$L__BB0_3:
	cvt.f64.f32 	%fd5, %f140;
	mul.f64 	%fd6, %fd5, 0d406FE00000000000;
	div.rn.f64 	%fd7, %fd6, 0d40C3880000000000;
	cvt.rzi.u32.f64 	%r24, %fd7;
	cvt.u16.u32 	%rs4, %r24;
	bra.uni 	$L__BB0_11;
$L__BB0_4:
	mul.f32 	%f48, %f1, %f4;
	mov.f32 	%f49, 0f3F800000;
	sub.f32 	%f50, %f49, %f4;
	mul.f32 	%f7, %f48, %f50;
	add.f32 	%f51, %f4, %f4;
	sub.f32 	%f52, %f49, %f51;
	mul.f32 	%f53, %f1, %f52;
	abs.f32 	%f54, %f53;
	setp.lt.f32 	%p6, %f54, 0f00800000;
	mul.f32 	%f55, %f54, 0f4B000000;
	selp.f32 	%f56, %f55, %f54, %p6;
	selp.f32 	%f57, 0fC1B80000, 0f00000000, %p6;
	mov.b32 	%r12, %f56;
	add.s32 	%r13, %r12, -1059760811;
	and.b32  	%r14, %r13, -8388608;
	sub.s32 	%r15, %r12, %r14;
	mov.b32 	%f58, %r15;
	cvt.rn.f32.s32 	%f59, %r14;
	fma.rn.f32 	%f60, %f59, 0f34000000, %f57;
	add.f32 	%f61, %f58, 0fBF800000;
	fma.rn.f32 	%f62, %f61, 0fBE055027, 0f3E1039F6;
	fma.rn.f32 	%f63, %f62, %f61, 0fBDF8CDCC;
	fma.rn.f32 	%f64, %f63, %f61, 0f3E0F2955;
	fma.rn.f32 	%f65, %f64, %f61, 0fBE2AD8B9;
	fma.rn.f32 	%f66, %f65, %f61, 0f3E4CED0B;
	fma.rn.f32 	%f67, %f66, %f61, 0fBE7FFF22;
	fma.rn.f32 	%f68, %f67, %f61, 0f3EAAAA78;
	fma.rn.f32 	%f69, %f68, %f61, 0fBF000000;
	mul.f32 	%f70, %f61, %f69;
	fma.rn.f32 	%f71, %f70, %f61, %f61;
	fma.rn.f32 	%f72, %f60, 0f3F317218, %f71;
	setp.gt.u32 	%p7, %r12, 2139095039;
	fma.rn.f32 	%f73, %f56, 0f7F800000, 0f7F800000;
	selp.f32 	%f74, %f73, %f72, %p7;
	setp.eq.f32 	%p8, %f56, 0f00000000;
	selp.f32 	%f75, 0fFF800000, %f74, %p8;
	add.f32 	%f140, %f140, %f75;
	setp.lt.u32 	%p9, %r30, 100;
	@%p9 bra 	$L__BB0_6;
	sub.f32 	%f76, %f7, %f4;
	abs.f32 	%f77, %f76;
	cvt.f64.f32 	%fd2, %f77;
	setp.lt.f64 	%p10, %fd2, 0d3EB0C6F7A0B5ED8D;
	@%p10 bra 	$L__BB0_3;
$L__BB0_6:
	mul.f32 	%f78, %f1, %f7;
	mov.f32 	%f79, 0f3F800000;
	sub.f32 	%f80, %f79, %f7;
	mul.f32 	%f9, %f78, %f80;
	add.f32 	%f81, %f7, %f7;
	sub.f32 	%f82, %f79, %f81;
	mul.f32 	%f83, %f1, %f82;
	abs.f32 	%f84, %f83;
	setp.lt.f32 	%p11, %f84, 0f00800000;
	mul.f32 	%f85, %f84, 0f4B000000;
	selp.f32 	%f86, %f85, %f84, %p11;
	selp.f32 	%f87, 0fC1B80000, 0f00000000, %p11;
	mov.b32 	%r16, %f86;
	add.s32 	%r17, %r16, -1059760811;
	and.b32  	%r18, %r17, -8388608;
	sub.s32 	%r19, %r16, %r18;
	mov.b32 	%f88, %r19;
	cvt.rn.f32.s32 	%f89, %r18;
	fma.rn.f32 	%f90, %f89, 0f34000000, %f87;
	add.f32 	%f91, %f88, 0fBF800000;
	fma.rn.f32 	%f92, %f91, 0fBE055027, 0f3E1039F6;
	fma.rn.f32 	%f93, %f92, %f91, 0fBDF8CDCC;
	fma.rn.f32 	%f94, %f93, %f91, 0f3E0F2955;
	fma.rn.f32 	%f95, %f94, %f91, 0fBE2AD8B9;
	fma.rn.f32 	%f96, %f95, %f91, 0f3E4CED0B;
	fma.rn.f32 	%f97, %f96, %f91, 0fBE7FFF22;
	fma.rn.f32 	%f98, %f97, %f91, 0f3EAAAA78;
	fma.rn.f32 	%f99, %f98, %f91, 0fBF000000;
	mul.f32 	%f100, %f91, %f99;
	fma.rn.f32 	%f101, %f100, %f91, %f91;
	fma.rn.f32 	%f102, %f90, 0f3F317218, %f101;
	setp.gt.u32 	%p12, %r16, 2139095039;
	fma.rn.f32 	%f103, %f86, 0f7F800000, 0f7F800000;
	selp.f32 	%f104, %f103, %f102, %p12;
	setp.eq.f32 	%p13, %f86, 0f00000000;
	selp.f32 	%f105, 0fFF800000, %f104, %p13;
	add.f32 	%f140, %f140, %f105;
	setp.lt.u32 	%p14, %r30, 99;
	@%p14 bra 	$L__BB0_8;
	sub.f32 	%f106, %f9, %f7;
	abs.f32 	%f107, %f106;
	cvt.f64.f32 	%fd3, %f107;
	setp.lt.f64 	%p15, %fd3, 0d3EB0C6F7A0B5ED8D;
	@%p15 bra 	$L__BB0_3;
$L__BB0_8:
	mul.f32 	%f108, %f1, %f9;
	mov.f32 	%f109, 0f3F800000;
	sub.f32 	%f110, %f109, %f9;
	mul.f32 	%f138, %f108, %f110;
	add.f32 	%f111, %f9, %f9;
	sub.f32 	%f112, %f109, %f111;
	mul.f32 	%f113, %f1, %f112;
	abs.f32 	%f114, %f113;
	setp.lt.f32 	%p16, %f114, 0f00800000;
	mul.f32 	%f115, %f114, 0f4B000000;
	selp.f32 	%f116, %f115, %f114, %p16;
	selp.f32 	%f117, 0fC1B80000, 0f00000000, %p16;
	mov.b32 	%r20, %f116;
	add.s32 	%r21, %r20, -1059760811;
	and.b32  	%r22, %r21, -8388608;
	sub.s32 	%r23, %r20, %r22;
	mov.b32 	%f118, %r23;
	cvt.rn.f32.s32 	%f119, %r22;
	fma.rn.f32 	%f120, %f119, 0f34000000, %f117;
	add.f32 	%f121, %f118, 0fBF800000;
	fma.rn.f32 	%f122, %f121, 0fBE055027, 0f3E1039F6;
	fma.rn.f32 	%f123, %f122, %f121, 0fBDF8CDCC;
	fma.rn.f32 	%f124, %f123, %f121, 0f3E0F2955;
	fma.rn.f32 	%f125, %f124, %f121, 0fBE2AD8B9;
	fma.rn.f32 	%f126, %f125, %f121, 0f3E4CED0B;
	fma.rn.f32 	%f127, %f126, %f121, 0fBE7FFF22;
	fma.rn.f32 	%f128, %f127, %f121, 0f3EAAAA78;
	fma.rn.f32 	%f129, %f128, %f121, 0fBF000000;
	mul.f32 	%f130, %f121, %f129;
	fma.rn.f32 	%f131, %f130, %f121, %f121;
	fma.rn.f32 	%f132, %f120, 0f3F317218, %f131;
	setp.gt.u32 	%p17, %r20, 2139095039;
	fma.rn.f32 	%f133, %f116, 0f7F800000, 0f7F800000;
	selp.f32 	%f134, %f133, %f132, %p17;
	setp.eq.f32 	%p18, %f116, 0f00000000;
	selp.f32 	%f135, 0fFF800000, %f134, %p18;
	add.f32 	%f140, %f140, %f135;
	setp.lt.u32 	%p19, %r30, 98;
	@%p19 bra 	$L__BB0_10;
	sub.f32 	%f136, %f138, %f9;
	abs.f32 	%f137, %f136;
	cvt.f64.f32 	%fd4, %f137;
	setp.lt.f64 	%p20, %fd4, 0d3EB0C6F7A0B5ED8D;
	@%p20 bra 	$L__BB0_3;
$L__BB0_10:
	add.s32 	%r30, %r30, 4;
	setp.ne.s32 	%p21, %r30, 10000;
	mov.b16 	%rs4, 0;
	@%p21 bra 	$L__BB0_1;
$L__BB0_11:
	cvta.to.global.u64 	%rd2, %rd1;
	mov.u32 	%r25, %tid.y;
	mov.u32 	%r26, %ntid.y;
	mov.u32 	%r27, %ctaid.y;
	mad.lo.s32 	%r28, %r27, %r26, %r25;
	mad.lo.s32 	%r29, %r28, 800, %r1;
	cvt.s64.s32 	%rd3, %r29;
	add.s64 	%rd4, %rd2, %rd3;
	st.global.u8 	[%rd4], %rs4;
	ret;

}
	// .globl	_Z9addKerneliiiPi
.visible .entry _Z9addKerneliiiPi(
	.param .u32 _Z9addKerneliiiPi_param_0,
	.param .u32 _Z9addKerneliiiPi_param_1,
	.param .u32 _Z9addKerneliiiPi_param_2,
	.param .u64 .ptr .align 1 _Z9addKerneliiiPi_param_3
)
{
	.reg .b32 	%r<6>;
	.reg .b64 	%rd<3>;

	ld.param.u32 	%r1, [_Z9addKerneliiiPi_param_0];
	ld.param.u32 	%r2, [_Z9addKerneliiiPi_param_1];
	ld.param.u32 	%r3, [_Z9addKerneliiiPi_param_2];
	ld.param.u64 	%rd1, [_Z9addKerneliiiPi_param_3];
	cvta.to.global.u64 	%rd2, %rd1;
	mul.lo.s32 	%r4, %r2, %r1;
	div.s32 	%r5, %r4, %r3;
	st.global.u32 	[%rd2], %r5;
	ret;

}
	// .globl	_Z9addArraysPiS_S_
.visible .entry _Z9addArraysPiS_S_(
	.param .u64 .ptr .align 1 _Z9addArraysPiS_S__param_0,
	.param .u64 .ptr .align 1 _Z9addArraysPiS_S__param_1,
	.param .u64 .ptr .align 1 _Z9addArraysPiS_S__param_2
)
{
	.reg .b32 	%r<8>;
	.reg .b64 	%rd<11>;

	ld.param.u64 	%rd1, [_Z9addArraysPiS_S__param_0];
	ld.param.u64 	%rd2, [_Z9addArraysPiS_S__param_1];
	ld.param.u64 	%rd3, [_Z9addArraysPiS_S__param_2];
	cvta.to.global.u64 	%rd4, %rd3;
	cvta.to.global.u64 	%rd5, %rd2;
	cvta.to.global.u64 	%rd6, %rd1;
	mov.u32 	%r1, %tid.x;
	mul.wide.u32 	%rd7, %r1, 4;
	add.s64 	%rd8, %rd6, %rd7;
	ld.global.u32 	%r2, [%rd8];
	add.s64 	%rd9, %rd5, %rd7;
	ld.global.u32 	%r3, [%rd9];
	mul.lo.s32 	%r4, %r2, %r3;
	shl.b32 	%r5, %r4, 1;
	shr.s32 	%r6, %r5, 1;
	mul.lo.s32 	%r7, %r6, %r2;
	add.s64 	%rd10, %rd4, %rd7;
	st.global.u32 	[%rd10], %r7;
	ret;

}
	// .globl	_Z8dijkstraPiS_S_ii
.visible .entry _Z8dijkstraPiS_S_ii(
	.param .u64 .ptr .align 1 _Z8dijkstraPiS_S_ii_param_0,
	.param .u64 .ptr .align 1 _Z8dijkstraPiS_S_ii_param_1,
	.param .u64 .ptr .align 1 _Z8dijkstraPiS_S_ii_param_2,
	.param .u32 _Z8dijkstraPiS_S_ii_param_3,
	.param .u32 _Z8dijkstraPiS_S_ii_param_4
)
{
	.reg .pred 	%p<50>;
	.reg .b32 	%r<216>;
	.reg .b64 	%rd<92>;

	ld.param.u64 	%rd21, [_Z8dijkstraPiS_S_ii_param_0];
	ld.param.u64 	%rd22, [_Z8dijkstraPiS_S_ii_param_1];
	ld.param.u64 	%rd23, [_Z8dijkstraPiS_S_ii_param_2];
	ld.param.u32 	%r70, [_Z8dijkstraPiS_S_ii_param_3];
	ld.param.u32 	%r71, [_Z8dijkstraPiS_S_ii_param_4];
	cvta.to.global.u64 	%rd1, %rd21;
	cvta.to.global.u64 	%rd2, %rd22;
	cvta.to.global.u64 	%rd3, %rd23;
	mov.u32 	%r1, %tid.x;
	setp.lt.s32 	%p1, %r71, 1;
	@%p1 bra 	$L__BB3_13;
	mul.lo.s32 	%r2, %r71, %r1;
	and.b32  	%r3, %r71, 15;
	setp.lt.u32 	%p2, %r71, 16;
	mov.b32 	%r188, 0;
	@%p2 bra 	$L__BB3_4;
	and.b32  	%r188, %r71, 2147483632;
	mov.b32 	%r186, 0;
$L__BB3_3:
	.pragma "nounroll";
	add.s32 	%r74, %r186, %r2;
	mul.wide.u32 	%rd24, %r74, 4;
	add.s64 	%rd25, %rd1, %rd24;
	ld.global.u32 	%r75, [%rd25];
	add.s64 	%rd26, %rd2, %rd24;
	st.global.u32 	[%rd26], %r75;
	mul.wide.u32 	%rd27, %r186, 4;
	add.s64 	%rd28, %rd3, %rd27;
	mov.b32 	%r76, 0;
	st.global.u32 	[%rd28], %r76;
	ld.global.u32 	%r77, [%rd25+4];
	st.global.u32 	[%rd26+4], %r77;
	st.global.u32 	[%rd28+4], %r76;
	ld.global.u32 	%r78, [%rd25+8];
	st.global.u32 	[%rd26+8], %r78;
	st.global.u32 	[%rd28+8], %r76;
	ld.global.u32 	%r79, [%rd25+12];
	st.global.u32 	[%rd26+12], %r79;
	st.global.u32 	[%rd28+12], %r76;
	ld.global.u32 	%r80, [%rd25+16];
	st.global.u32 	[%rd26+16], %r80;
	st.global.u32 	[%rd28+16], %r76;
	ld.global.u32 	%r81, [%rd25+20];
	st.global.u32 	[%rd26+20], %r81;
	st.global.u32 	[%rd28+20], %r76;
	ld.global.u32 	%r82, [%rd25+24];
	st.global.u32 	[%rd26+24], %r82;
	st.global.u32 	[%rd28+24], %r76;
	ld.global.u32 	%r83, [%rd25+28];
	st.global.u32 	[%rd26+28], %r83;
	st.global.u32 	[%rd28+28], %r76;
	ld.global.u32 	%r84, [%rd25+32];
	st.global.u32 	[%rd26+32], %r84;
	st.global.u32 	[%rd28+32], %r76;
	ld.global.u32 	%r85, [%rd25+36];
	st.global.u32 	[%rd26+36], %r85;
	st.global.u32 	[%rd28+36], %r76;
	ld.global.u32 	%r86, [%rd25+40];
	st.global.u32 	[%rd26+40], %r86;
	st.global.u32 	[%rd28+40], %r76;
	ld.global.u32 	%r87, [%rd25+44];
	st.global.u32 	[%rd26+44], %r87;
	st.global.u32 	[%rd28+44], %r76;
	ld.global.u32 	%r88, [%rd25+48];
	st.global.u32 	[%rd26+48], %r88;
	st.global.u32 	[%rd28+48], %r76;
	ld.global.u32 	%r89, [%rd25+52];
	st.global.u32 	[%rd26+52], %r89;
	st.global.u32 	[%rd28+52], %r76;
	ld.global.u32 	%r90, [%rd25+56];
	st.global.u32 	[%rd26+56], %r90;
	st.global.u32 	[%rd28+56], %r76;
	ld.global.u32 	%r91, [%rd25+60];
	st.global.u32 	[%rd26+60], %r91;
	st.global.u32 	[%rd28+60], %r76;
	add.s32 	%r186, %r186, 16;
	setp.ne.s32 	%p3, %r186, %r188;
	@%p3 bra 	$L__BB3_3;
$L__BB3_4:
	setp.eq.s32 	%p4, %r3, 0;
	@%p4 bra 	$L__BB3_13;
	and.b32  	%r8, %r71, 7;
	setp.lt.u32 	%p5, %r3, 8;
	@%p5 bra 	$L__BB3_7;
	add.s32 	%r92, %r188, %r2;
	mul.wide.u32 	%rd29, %r92, 4;
	add.s64 	%rd30, %rd1, %rd29;
	ld.global.u32 	%r93, [%rd30];
	add.s64 	%rd31, %rd2, %rd29;
	st.global.u32 	[%rd31], %r93;
	cvt.u64.u32 	%rd32, %r188;
	mul.wide.u32 	%rd33, %r188, 4;
	add.s64 	%rd34, %rd3, %rd33;
	mov.b32 	%r94, 0;
	st.global.u32 	[%rd34], %r94;
	cvt.u64.u32 	%rd35, %r2;
	add.s64 	%rd36, %rd32, %rd35;
	shl.b64 	%rd37, %rd36, 2;
	add.s64 	%rd38, %rd1, %rd37;
	ld.global.u32 	%r95, [%rd38+4];
	add.s64 	%rd39, %rd2, %rd37;
	st.global.u32 	[%rd39+4], %r95;
	st.global.u32 	[%rd34+4], %r94;
	ld.global.u32 	%r96, [%rd38+8];
	st.global.u32 	[%rd39+8], %r96;
	st.global.u32 	[%rd34+8], %r94;
	ld.global.u32 	%r97, [%rd38+12];
	st.global.u32 	[%rd39+12], %r97;
	st.global.u32 	[%rd34+12], %r94;
	ld.global.u32 	%r98, [%rd38+16];
	st.global.u32 	[%rd39+16], %r98;
	st.global.u32 	[%rd34+16], %r94;
	ld.global.u32 	%r99, [%rd38+20];
	st.global.u32 	[%rd39+20], %r99;
	st.global.u32 	[%rd34+20], %r94;
	ld.global.u32 	%r100, [%rd38+24];
	st.global.u32 	[%rd39+24], %r100;
	st.global.u32 	[%rd34+24], %r94;
	ld.global.u32 	%r101, [%rd38+28];
	st.global.u32 	[%rd39+28], %r101;
	st.global.u32 	[%rd34+28], %r94;
	add.s32 	%r188, %r188, 8;
$L__BB3_7:
	setp.eq.s32 	%p6, %r8, 0;
	@%p6 bra 	$L__BB3_13;
	and.b32  	%r11, %r71, 3;
	setp.lt.u32 	%p7, %r8, 4;
	@%p7 bra 	$L__BB3_10;
	add.s32 	%r102, %r188, %r2;
	mul.wide.u32 	%rd40, %r102, 4;
	add.s64 	%rd41, %rd1, %rd40;
	ld.global.u32 	%r103, [%rd41];
	add.s64 	%rd42, %rd2, %rd40;
	st.global.u32 	[%rd42], %r103;
	cvt.u64.u32 	%rd43, %r188;
	mul.wide.u32 	%rd44, %r188, 4;
	add.s64 	%rd45, %rd3, %rd44;
	mov.b32 	%r104, 0;
	st.global.u32 	[%rd45], %r104;
	cvt.u64.u32 	%rd46, %r2;
	add.s64 	%rd47, %rd43, %rd46;
	shl.b64 	%rd48, %rd47, 2;
	add.s64 	%rd49, %rd1, %rd48;
	ld.global.u32 	%r105, [%rd49+4];
	add.s64 	%rd50, %rd2, %rd48;
	st.global.u32 	[%rd50+4], %r105;
	st.global.u32 	[%rd45+4], %r104;
	ld.global.u32 	%r106, [%rd49+8];
	st.global.u32 	[%rd50+8], %r106;
	st.global.u32 	[%rd45+8], %r104;
	ld.global.u32 	%r107, [%rd49+12];
	st.global.u32 	[%rd50+12], %r107;
	st.global.u32 	[%rd45+12], %r104;
	add.s32 	%r188, %r188, 4;
$L__BB3_10:
	setp.eq.s32 	%p8, %r11, 0;
	@%p8 bra 	$L__BB3_13;
	mov.b32 	%r191, 0;
$L__BB3_12:
	.pragma "nounroll";
	add.s32 	%r109, %r188, %r2;
	mul.wide.u32 	%rd51, %r109, 4;
	add.s64 	%rd52, %rd1, %rd51;
	ld.global.u32 	%r110, [%rd52];
	add.s64 	%rd53, %rd2, %rd51;
	st.global.u32 	[%rd53], %r110;
	mul.wide.u32 	%rd54, %r188, 4;
	add.s64 	%rd55, %rd3, %rd54;
	mov.b32 	%r111, 0;
	st.global.u32 	[%rd55], %r111;
	add.s32 	%r188, %r188, 1;
	add.s32 	%r191, %r191, 1;
	setp.ne.s32 	%p9, %r191, %r11;
	@%p9 bra 	$L__BB3_12;
$L__BB3_13:
	mul.wide.s32 	%rd56, %r70, 4;
	add.s64 	%rd57, %rd3, %rd56;
	mov.b32 	%r112, 1;
	st.global.u32 	[%rd57], %r112;
	setp.lt.s32 	%p10, %r71, 2;
	@%p10 bra 	$L__BB3_63;
	mul.lo.s32 	%r18, %r71, %r1;
	and.b32  	%r19, %r71, 3;
	and.b32  	%r20, %r71, 2147483644;
	add.s32 	%r21, %r71, -2;
	mov.b32 	%r192, 0;
	cvt.u64.u32 	%rd89, %r18;
$L__BB3_15:
	mov.u32 	%r22, %r192;
	setp.lt.u32 	%p11, %r71, 4;
	mov.b32 	%r198, 999999;
	mov.b32 	%r206, 0;
	@%p11 bra 	$L__BB3_26;
	mov.b32 	%r198, 999999;
	mov.b32 	%r194, 0;
$L__BB3_17:
	cvt.u64.u32 	%rd4, %r194;
	mul.wide.u32 	%rd58, %r194, 4;
	add.s64 	%rd5, %rd3, %rd58;
	ld.global.u32 	%r120, [%rd5];
	setp.ne.s32 	%p12, %r120, 0;
	@%p12 bra 	$L__BB3_19;
	cvt.u32.u64 	%r121, %rd4;
	add.s32 	%r122, %r121, %r18;
	mul.wide.u32 	%rd59, %r122, 4;
	add.s64 	%rd60, %rd2, %rd59;
	ld.global.u32 	%r123, [%rd60];
	setp.lt.s32 	%p13, %r123, %r198;
	selp.b32 	%r197, %r121, %r197, %p13;
	min.s32 	%r198, %r123, %r198;
$L__BB3_19:
	ld.global.u32 	%r124, [%rd5+4];
	setp.ne.s32 	%p14, %r124, 0;
	add.s64 	%rd62, %rd4, %rd89;
	shl.b64 	%rd63, %rd62, 2;
	add.s64 	%rd6, %rd2, %rd63;
	@%p14 bra 	$L__BB3_21;
	cvt.u32.u64 	%r125, %rd4;
	add.s32 	%r126, %r125, 1;
	ld.global.u32 	%r127, [%rd6+4];
	setp.lt.s32 	%p15, %r127, %r198;
	selp.b32 	%r197, %r126, %r197, %p15;
	min.s32 	%r198, %r127, %r198;
$L__BB3_21:
	ld.global.u32 	%r128, [%rd5+8];
	setp.ne.s32 	%p16, %r128, 0;
	@%p16 bra 	$L__BB3_23;
	cvt.u32.u64 	%r129, %rd4;
	add.s32 	%r130, %r129, 2;
	ld.global.u32 	%r131, [%rd6+8];
	setp.lt.s32 	%p17, %r131, %r198;
	selp.b32 	%r197, %r130, %r197, %p17;
	min.s32 	%r198, %r131, %r198;
$L__BB3_23:
	ld.global.u32 	%r132, [%rd5+12];
	setp.ne.s32 	%p18, %r132, 0;
	@%p18 bra 	$L__BB3_25;
	cvt.u32.u64 	%r133, %rd4;
	add.s32 	%r134, %r133, 3;
	ld.global.u32 	%r135, [%rd6+12];
	setp.lt.s32 	%p19, %r135, %r198;
	selp.b32 	%r197, %r134, %r197, %p19;
	min.s32 	%r198, %r135, %r198;
$L__BB3_25:
	cvt.u32.u64 	%r136, %rd4;
	add.s32 	%r194, %r136, 4;
	setp.ne.s32 	%p20, %r194, %r20;
	mov.u32 	%r206, %r20;
	@%p20 bra 	$L__BB3_17;
$L__BB3_26:
	setp.eq.s32 	%p21, %r19, 0;
	@%p21 bra 	$L__BB3_35;
	cvt.u64.u32 	%rd7, %r206;
	mul.wide.u32 	%rd64, %r206, 4;
	add.s64 	%rd8, %rd3, %rd64;
	ld.global.u32 	%r137, [%rd8];
	setp.ne.s32 	%p22, %r137, 0;
	@%p22 bra 	$L__BB3_29;
	add.s32 	%r138, %r206, %r18;
	mul.wide.u32 	%rd65, %r138, 4;
	add.s64 	%rd66, %rd2, %rd65;
	ld.global.u32 	%r139, [%rd66];
	setp.lt.s32 	%p23, %r139, %r198;
	selp.b32 	%r197, %r206, %r197, %p23;
	min.s32 	%r198, %r139, %r198;
$L__BB3_29:
	setp.eq.s32 	%p24, %r19, 1;
	@%p24 bra 	$L__BB3_35;
	ld.global.u32 	%r140, [%rd8+4];
	setp.ne.s32 	%p25, %r140, 0;
	add.s64 	%rd68, %rd7, %rd89;
	shl.b64 	%rd69, %rd68, 2;
	add.s64 	%rd9, %rd2, %rd69;
	@%p25 bra 	$L__BB3_32;
	ld.global.u32 	%r141, [%rd9+4];
	setp.lt.s32 	%p26, %r141, %r198;
	add.s32 	%r142, %r206, 1;
	selp.b32 	%r197, %r142, %r197, %p26;
	min.s32 	%r198, %r141, %r198;
$L__BB3_32:
	setp.eq.s32 	%p27, %r19, 2;
	@%p27 bra 	$L__BB3_35;
	ld.global.u32 	%r143, [%rd8+8];
	setp.ne.s32 	%p28, %r143, 0;
	@%p28 bra 	$L__BB3_35;
	ld.global.u32 	%r144, [%rd9+8];
	setp.lt.s32 	%p29, %r144, %r198;
	add.s32 	%r145, %r206, 2;
	selp.b32 	%r197, %r145, %r197, %p29;
$L__BB3_35:
	setp.lt.u32 	%p30, %r71, 4;
	mul.wide.s32 	%rd70, %r197, 4;
	add.s64 	%rd71, %rd3, %rd70;
	mov.b32 	%r147, 1;
	st.global.u32 	[%rd71], %r147;
	add.s32 	%r148, %r197, %r18;
	mul.wide.s32 	%rd72, %r148, 4;
	add.s64 	%rd10, %rd2, %rd72;
	mul.lo.s32 	%r58, %r197, %r71;
	mov.b32 	%r215, 0;
	@%p30 bra 	$L__BB3_50;
	mov.b32 	%r214, 0;
$L__BB3_37:
	cvt.u64.u32 	%rd11, %r214;
	mul.wide.u32 	%rd73, %r214, 4;
	add.s64 	%rd12, %rd3, %rd73;
	ld.global.u32 	%r150, [%rd12];
	setp.ne.s32 	%p31, %r150, 0;
	@%p31 bra 	$L__BB3_40;
	cvt.u32.u64 	%r151, %rd11;
	ld.global.u32 	%r152, [%rd10];
	add.s32 	%r153, %r151, %r58;
	mul.wide.s32 	%rd74, %r153, 4;
	add.s64 	%rd75, %rd1, %rd74;
	ld.global.u32 	%r154, [%rd75];
	add.s32 	%r60, %r154, %r152;
	add.s32 	%r155, %r151, %r18;
	mul.wide.u32 	%rd76, %r155, 4;
	add.s64 	%rd13, %rd2, %rd76;
	ld.global.u32 	%r156, [%rd13];
	setp.ge.s32 	%p32, %r60, %r156;
	@%p32 bra 	$L__BB3_40;
	st.global.u32 	[%rd13], %r60;
$L__BB3_40:
	cvt.u32.u64 	%r157, %rd11;
	ld.global.u32 	%r158, [%rd12+4];
	setp.ne.s32 	%p33, %r158, 0;
	cvt.s64.s32 	%rd77, %r58;
	add.s64 	%rd78, %rd11, %rd77;
	shl.b64 	%rd79, %rd78, 2;
	add.s64 	%rd14, %rd1, %rd79;
	add.s32 	%r159, %r157, %r18;
	mul.wide.u32 	%rd80, %r159, 4;
	add.s64 	%rd15, %rd2, %rd80;
	@%p33 bra 	$L__BB3_43;
	ld.global.u32 	%r160, [%rd10];
	ld.global.u32 	%r161, [%rd14+4];
	add.s32 	%r61, %r161, %r160;
	ld.global.u32 	%r162, [%rd15+4];
	setp.ge.s32 	%p34, %r61, %r162;
	@%p34 bra 	$L__BB3_43;
	st.global.u32 	[%rd15+4], %r61;
$L__BB3_43:
	ld.global.u32 	%r163, [%rd12+8];
	setp.ne.s32 	%p35, %r163, 0;
	@%p35 bra 	$L__BB3_46;
	ld.global.u32 	%r164, [%rd10];
	ld.global.u32 	%r165, [%rd14+8];
	add.s32 	%r62, %r165, %r164;
	ld.global.u32 	%r166, [%rd15+8];
	setp.ge.s32 	%p36, %r62, %r166;
	@%p36 bra 	$L__BB3_46;
	st.global.u32 	[%rd15+8], %r62;
$L__BB3_46:
	ld.global.u32 	%r167, [%rd12+12];
	setp.ne.s32 	%p37, %r167, 0;
	@%p37 bra 	$L__BB3_49;
	ld.global.u32 	%r168, [%rd10];
	ld.global.u32 	%r169, [%rd14+12];
	add.s32 	%r63, %r169, %r168;
	ld.global.u32 	%r170, [%rd15+12];
	setp.ge.s32 	%p38, %r63, %r170;
	@%p38 bra 	$L__BB3_49;
	st.global.u32 	[%rd15+12], %r63;
$L__BB3_49:
	add.s32 	%r214, %r157, 4;
	setp.ne.s32 	%p39, %r214, %r20;
	mov.u32 	%r215, %r20;
	@%p39 bra 	$L__BB3_37;
$L__BB3_50:
	setp.eq.s32 	%p40, %r19, 0;
	@%p40 bra 	$L__BB3_62;
	cvt.u64.u32 	%rd16, %r215;
	mul.wide.u32 	%rd81, %r215, 4;
	add.s64 	%rd17, %rd3, %rd81;
	ld.global.u32 	%r172, [%rd17];
	setp.ne.s32 	%p41, %r172, 0;
	@%p41 bra 	$L__BB3_54;
	ld.global.u32 	%r173, [%rd10];
	add.s32 	%r174, %r215, %r58;
	mul.wide.s32 	%rd82, %r174, 4;
	add.s64 	%rd83, %rd1, %rd82;
	ld.global.u32 	%r175, [%rd83];
	add.s32 	%r66, %r175, %r173;
	add.s32 	%r176, %r215, %r18;
	mul.wide.u32 	%rd84, %r176, 4;
	add.s64 	%rd18, %rd2, %rd84;
	ld.global.u32 	%r177, [%rd18];
	setp.ge.s32 	%p42, %r66, %r177;
	@%p42 bra 	$L__BB3_54;
	st.global.u32 	[%rd18], %r66;
$L__BB3_54:
	setp.eq.s32 	%p43, %r19, 1;
	@%p43 bra 	$L__BB3_62;
	ld.global.u32 	%r178, [%rd17+4];
	setp.ne.s32 	%p44, %r178, 0;
	cvt.s64.s32 	%rd85, %r58;
	add.s64 	%rd87, %rd16, %rd85;
	shl.b64 	%rd88, %rd87, 2;
	add.s64 	%rd19, %rd1, %rd88;
	add.s64 	%rd90, %rd16, %rd89;
	shl.b64 	%rd91, %rd90, 2;
	add.s64 	%rd20, %rd2, %rd91;
	@%p44 bra 	$L__BB3_58;
	ld.global.u32 	%r179, [%rd10];
	ld.global.u32 	%r180, [%rd19+4];
	add.s32 	%r67, %r180, %r179;
	ld.global.u32 	%r181, [%rd20+4];
	setp.ge.s32 	%p45, %r67, %r181;
	@%p45 bra 	$L__BB3_58;
	st.global.u32 	[%rd20+4], %r67;
$L__BB3_58:
	setp.eq.s32 	%p46, %r19, 2;
	@%p46 bra 	$L__BB3_62;
	ld.global.u32 	%r182, [%rd17+8];
	setp.ne.s32 	%p47, %r182, 0;
	@%p47 bra 	$L__BB3_62;
	ld.global.u32 	%r183, [%rd10];
	ld.global.u32 	%r184, [%rd19+8];
	add.s32 	%r68, %r184, %r183;
	ld.global.u32 	%r185, [%rd20+8];
	setp.ge.s32 	%p48, %r68, %r185;
	@%p48 bra 	$L__BB3_62;
	st.global.u32 	[%rd20+8], %r68;
$L__BB3_62:
	add.s32 	%r192, %r22, 1;
	setp.ne.s32 	%p49, %r22, %r21;
	@%p49 bra 	$L__BB3_15;
$L__BB3_63:
	ret;

}


// ===== COMPILED SASS (sm_100) =====

	.target	sm_100

	.elftype	@"ET_EXEC"


//--------------------- .note.nv.tkinfo           --------------------------
	.section	.note.nv.tkinfo,"",@"SHT_NOTE"
	.sectionflags	@"SHF_NOTE_NV_TKINFO"
	.tkinfo
        /*0018*/ 	.word	0x00000002
        /*0030*/ 	.string	""
        /*0030*/ 	.string	"ptxas"
        /*0030*/ 	.string	"Cuda compilation tools, release 13.0, V13.0.88"
        /*0030*/ 	.string	"Build cuda_13.0.r13.0/compiler.36424714_0"
        /*0030*/ 	.string	"-arch sm_100 -m 64 "



//--------------------- .note.nv.cuinfo           --------------------------
	.section	.note.nv.cuinfo,"",@"SHT_NOTE"
	.sectionflags	@"SHF_NOTE_NV_CUINFO"
        /*0018*/ 	.short	0x0002
        /*001a*/ 	.short	0x0064
        /*001c*/ 	.short	0x0082
	.zero		2


//--------------------- .nv.info                  --------------------------
	.section	.nv.info,"",@"SHT_CUDA_INFO"
	.align	4


	//----- nvinfo : EIATTR_REGCOUNT
	.align		4
        /*0000*/ 	.byte	0x04, 0x2f
        /*0002*/ 	.short	(.L_1 - .L_0)
	.align		4
.L_0:
        /*0004*/ 	.word	index@(_Z7fractalPhffffff)
        /*0008*/ 	.word	0x00000017


	//----- nvinfo : EIATTR_FRAME_SIZE
	.align		4
.L_1:
        /*000c*/ 	.byte	0x04, 0x11
        /*000e*/ 	.short	(.L_3 - .L_2)
	.align		4
.L_2:
        /*0010*/ 	.word	index@($__internal_0_$__cuda_sm20_div_rn_f64_full)
        /*0014*/ 	.word	0x00000000


	//----- nvinfo : EIATTR_FRAME_SIZE
	.align		4
.L_3:
        /*0018*/ 	.byte	0x04, 0x11
        /*001a*/ 	.short	(.L_5 - .L_4)
	.align		4
.L_4:
        /*001c*/ 	.word	index@(_Z7fractalPhffffff)
        /*0020*/ 	.word	0x00000000


	//----- nvinfo : EIATTR_REGCOUNT
	.align		4
.L_5:
        /*0024*/ 	.byte	0x04, 0x2f
        /*0026*/ 	.short	(.L_7 - .L_6)
	.align		4
.L_6:
        /*0028*/ 	.word	index@(_Z9addKerneliiiPi)
        /*002c*/ 	.word	0x0000000c


	//----- nvinfo : EIATTR_FRAME_SIZE
	.align		4
.L_7:
        /*0030*/ 	.byte	0x04, 0x11
        /*0032*/ 	.short	(.L_9 - .L_8)
	.align		4
.L_8:
        /*0034*/ 	.word	index@(_Z9addKerneliiiPi)
        /*0038*/ 	.word	0x00000000


	//----- nvinfo : EIATTR_REGCOUNT
	.align		4
.L_9:
        /*003c*/ 	.byte	0x04, 0x2f
        /*003e*/ 	.short	(.L_11 - .L_10)
	.align		4
.L_10:
        /*0040*/ 	.word	index@(_Z9addArraysPiS_S_)
        /*0044*/ 	.word	0x0000000e


	//----- nvinfo : EIATTR_FRAME_SIZE
	.align		4
.L_11:
        /*0048*/ 	.byte	0x04, 0x11
        /*004a*/ 	.short	(.L_13 - .L_12)
	.align		4
.L_12:
        /*004c*/ 	.word	index@(_Z9addArraysPiS_S_)
        /*0050*/ 	.word	0x00000000


	//----- nvinfo : EIATTR_REGCOUNT
	.align		4
.L_13:
        /*0054*/ 	.byte	0x04, 0x2f
        /*0056*/ 	.short	(.L_15 - .L_14)
	.align		4
.L_14:
        /*0058*/ 	.word	index@(_Z8dijkstraPiS_S_ii)
        /*005c*/ 	.word	0x0000001c


	//----- nvinfo : EIATTR_FRAME_SIZE
	.align		4
.L_15:
        /*0060*/ 	.byte	0x04, 0x11
        /*0062*/ 	.short	(.L_17 - .L_16)
	.align		4
.L_16:
        /*0064*/ 	.word	index@(_Z8dijkstraPiS_S_ii)
        /*0068*/ 	.word	0x00000000


	//----- nvinfo : EIATTR_MIN_STACK_SIZE
	.align		4
.L_17:
        /*006c*/ 	.byte	0x04, 0x12
        /*006e*/ 	.short	(.L_19 - .L_18)
	.align		4
.L_18:
        /*0070*/ 	.word	index@(_Z8dijkstraPiS_S_ii)
        /*0074*/ 	.word	0x00000000


	//----- nvinfo : EIATTR_MIN_STACK_SIZE
	.align		4
.L_19:
        /*0078*/ 	.byte	0x04, 0x12
        /*007a*/ 	.short	(.L_21 - .L_20)
	.align		4
.L_20:
        /*007c*/ 	.word	index@(_Z9addArraysPiS_S_)
        /*0080*/ 	.word	0x00000000


	//----- nvinfo : EIATTR_MIN_STACK_SIZE
	.align		4
.L_21:
        /*0084*/ 	.byte	0x04, 0x12
        /*0086*/ 	.short	(.L_23 - .L_22)
	.align		4
.L_22:
        /*0088*/ 	.word	index@(_Z9addKerneliiiPi)
        /*008c*/ 	.word	0x00000000


	//----- nvinfo : EIATTR_MIN_STACK_SIZE
	.align		4
.L_23:
        /*0090*/ 	.byte	0x04, 0x12
        /*0092*/ 	.short	(.L_25 - .L_24)
	.align		4
.L_24:
        /*0094*/ 	.word	index@(_Z7fractalPhffffff)
        /*0098*/ 	.word	0x00000000
.L_25:


//--------------------- .nv.compat                --------------------------
	.section	.nv.compat,"",@"SHT_CUDA_COMPAT_INFO"
	.align	4
        /*0000*/ 	.byte	0x02, 0x09, 0x00, 0x00, 0x02, 0x02, 0x01, 0x00, 0x02, 0x05, 0x05, 0x00, 0x03, 0x07, 0x01, 0x01
        /*0010*/ 	.byte	0x02, 0x03, 0x00, 0x00, 0x02, 0x06, 0x01, 0x00, 0x04, 0x0b, 0x08, 0x00, 0x01, 0x00, 0x00, 0x00
        /*0020*/ 	.byte	0x00, 0x00, 0x00, 0x00


//--------------------- .nv.info._Z8dijkstraPiS_S_ii --------------------------
	.section	.nv.info._Z8dijkstraPiS_S_ii,"",@"SHT_CUDA_INFO"
	.sectionflags	@""
	.align	4


	//----- nvinfo : EIATTR_CUDA_API_VERSION
	.align		4
        /*0000*/ 	.byte	0x04, 0x37
        /*0002*/ 	.short	(.L_27 - .L_26)
.L_26:
        /*0004*/ 	.word	0x00000082


	//----- nvinfo : EIATTR_KPARAM_INFO
	.align		4
.L_27:
        /*0008*/ 	.byte	0x04, 0x17
        /*000a*/ 	.short	(.L_29 - .L_28)
.L_28:
        /*000c*/ 	.word	0x00000000
        /*0010*/ 	.short	0x0004
        /*0012*/ 	.short	0x001c
        /*0014*/ 	.byte	0x00, 0xf0, 0x11, 0x00


	//----- nvinfo : EIATTR_KPARAM_INFO
	.align		4
.L_29:
        /*0018*/ 	.byte	0x04, 0x17
        /*001a*/ 	.short	(.L_31 - .L_30)
.L_30:
        /*001c*/ 	.word	0x00000000
        /*0020*/ 	.short	0x0003
        /*0022*/ 	.short	0x0018
        /*0024*/ 	.byte	0x00, 0xf0, 0x11, 0x00


	//----- nvinfo : EIATTR_KPARAM_INFO
	.align		4
.L_31:
        /*0028*/ 	.byte	0x04, 0x17
        /*002a*/ 	.short	(.L_33 - .L_32)
.L_32:
        /*002c*/ 	.word	0x00000000
        /*0030*/ 	.short	0x0002
        /*0032*/ 	.short	0x0010
        /*0034*/ 	.byte	0x00, 0xf5, 0x21, 0x00


	//----- nvinfo : EIATTR_KPARAM_INFO
	.align		4
.L_33:
        /*0038*/ 	.byte	0x04, 0x17
        /*003a*/ 	.short	(.L_35 - .L_34)
.L_34:
        /*003c*/ 	.word	0x00000000
        /*0040*/ 	.short	0x0001
        /*0042*/ 	.short	0x0008
        /*0044*/ 	.byte	0x00, 0xf5, 0x21, 0x00


	//----- nvinfo : EIATTR_KPARAM_INFO
	.align		4
.L_35:
        /*0048*/ 	.byte	0x04, 0x17
        /*004a*/ 	.short	(.L_37 - .L_36)
.L_36:
        /*004c*/ 	.word	0x00000000
        /*0050*/ 	.short	0x0000
        /*0052*/ 	.short	0x0000
        /*0054*/ 	.byte	0x00, 0xf5, 0x21, 0x00


	//----- nvinfo : EIATTR_SPARSE_MMA_MASK
	.align		4
.L_37:
        /*0058*/ 	.byte	0x03, 0x50
        /*005a*/ 	.short	0x0000


	//----- nvinfo : EIATTR_MAXREG_COUNT
	.align		4
        /*005c*/ 	.byte	0x03, 0x1b
        /*005e*/ 	.short	0x00ff


	//----- nvinfo : EIATTR_MERCURY_ISA_VERSION
	.align		4
        /*0060*/ 	.byte	0x03, 0x5f
        /*0062*/ 	.short	0x0101


	//----- nvinfo : EIATTR_VRC_CTA_INIT_COUNT
	.align		4
        /*0064*/ 	.byte	0x02, 0x4a
	.zero		1
	.zero		1


	//----- nvinfo : EIATTR_EXIT_INSTR_OFFSETS
	.align		4
        /*0068*/ 	.byte	0x04, 0x1c
        /*006a*/ 	.short	(.L_39 - .L_38)


	//   ....[0]....
.L_38:
        /*006c*/ 	.word	0x00000ae0


	//   ....[1]....
        /*0070*/ 	.word	0x00001880


	//----- nvinfo : EIATTR_CBANK_PARAM_SIZE
	.align		4
.L_39:
        /*0074*/ 	.byte	0x03, 0x19
        /*0076*/ 	.short	0x0020


	//----- nvinfo : EIATTR_PARAM_CBANK
	.align		4
        /*0078*/ 	.byte	0x04, 0x0a
        /*007a*/ 	.short	(.L_41 - .L_40)
	.align		4
.L_40:
        /*007c*/ 	.word	index@(.nv.constant0._Z8dijkstraPiS_S_ii)
        /*0080*/ 	.short	0x0380
        /*0082*/ 	.short	0x0020


	//----- nvinfo : EIATTR_SW_WAR
	.align		4
.L_41:
        /*0084*/ 	.byte	0x04, 0x36
        /*0086*/ 	.short	(.L_43 - .L_42)
.L_42:
        /*0088*/ 	.word	0x00000008
.L_43:


//--------------------- .nv.info._Z9addArraysPiS_S_ --------------------------
	.section	.nv.info._Z9addArraysPiS_S_,"",@"SHT_CUDA_INFO"
	.sectionflags	@""
	.align	4


	//----- nvinfo : EIATTR_CUDA_API_VERSION
	.align		4
        /*0000*/ 	.byte	0x04, 0x37
        /*0002*/ 	.short	(.L_45 - .L_44)
.L_44:
        /*0004*/ 	.word	0x00000082


	//----- nvinfo : EIATTR_KPARAM_INFO
	.align		4
.L_45:
        /*0008*/ 	.byte	0x04, 0x17
        /*000a*/ 	.short	(.L_47 - .L_46)
.L_46:
        /*000c*/ 	.word	0x00000000
        /*0010*/ 	.short	0x0002
        /*0012*/ 	.short	0x0010
        /*0014*/ 	.byte	0x00, 0xf5, 0x21, 0x00


	//----- nvinfo : EIATTR_KPARAM_INFO
	.align		4
.L_47:
        /*0018*/ 	.byte	0x04, 0x17
        /*001a*/ 	.short	(.L_49 - .L_48)
.L_48:
        /*001c*/ 	.word	0x00000000
        /*0020*/ 	.short	0x0001
        /*0022*/ 	.short	0x0008
        /*0024*/ 	.byte	0x00, 0xf5, 0x21, 0x00


	//----- nvinfo : EIATTR_KPARAM_INFO
	.align		4
.L_49:
        /*0028*/ 	.byte	0x04, 0x17
        /*002a*/ 	.short	(.L_51 - .L_50)
.L_50:
        /*002c*/ 	.word	0x00000000
        /*0030*/ 	.short	0x0000
        /*0032*/ 	.short	0x0000
        /*0034*/ 	.byte	0x00, 0xf5, 0x21, 0x00


	//----- nvinfo : EIATTR_SPARSE_MMA_MASK
	.align		4
.L_51:
        /*0038*/ 	.byte	0x03, 0x50
        /*003a*/ 	.short	0x0000


	//----- nvinfo : EIATTR_MAXREG_COUNT
	.align		4
        /*003c*/ 	.byte	0x03, 0x1b
        /*003e*/ 	.short	0x00ff


	//----- nvinfo : EIATTR_MERCURY_ISA_VERSION
	.align		4
        /*0040*/ 	.byte	0x03, 0x5f
        /*0042*/ 	.short	0x0101


	//----- nvinfo : EIATTR_VRC_CTA_INIT_COUNT
	.align		4
        /*0044*/ 	.byte	0x02, 0x4a
	.zero		1
	.zero		1


	//----- nvinfo : EIATTR_EXIT_INSTR_OFFSETS
	.align		4
        /*0048*/ 	.byte	0x04, 0x1c
        /*004a*/ 	.short	(.L_53 - .L_52)


	//   ....[0]....
.L_52:
        /*004c*/ 	.word	0x00000100


	//----- nvinfo : EIATTR_CBANK_PARAM_SIZE
	.align		4
.L_53:
        /*0050*/ 	.byte	0x03, 0x19
        /*0052*/ 	.short	0x0018


	//----- nvinfo : EIATTR_PARAM_CBANK
	.align		4
        /*0054*/ 	.byte	0x04, 0x0a
        /*0056*/ 	.short	(.L_55 - .L_54)
	.align		4
.L_54:
        /*0058*/ 	.word	index@(.nv.constant0._Z9addArraysPiS_S_)
        /*005c*/ 	.short	0x0380
        /*005e*/ 	.short	0x0018


	//----- nvinfo : EIATTR_SW_WAR
	.align		4
.L_55:
        /*0060*/ 	.byte	0x04, 0x36
        /*0062*/ 	.short	(.L_57 - .L_56)
.L_56:
        /*0064*/ 	.word	0x00000008
.L_57:


//--------------------- .nv.info._Z9addKerneliiiPi --------------------------
	.section	.nv.info._Z9addKerneliiiPi,"",@"SHT_CUDA_INFO"
	.sectionflags	@""
	.align	4


	//----- nvinfo : EIATTR_CUDA_API_VERSION
	.align		4
        /*0000*/ 	.byte	0x04, 0x37
        /*0002*/ 	.short	(.L_59 - .L_58)
.L_58:
        /*0004*/ 	.word	0x00000082


	//----- nvinfo : EIATTR_KPARAM_INFO
	.align		4
.L_59:
        /*0008*/ 	.byte	0x04, 0x17
        /*000a*/ 	.short	(.L_61 - .L_60)
.L_60:
        /*000c*/ 	.word	0x00000000
        /*0010*/ 	.short	0x0003
        /*0012*/ 	.short	0x0010
        /*0014*/ 	.byte	0x00, 0xf5, 0x21, 0x00


	//----- nvinfo : EIATTR_KPARAM_INFO
	.align		4
.L_61:
        /*0018*/ 	.byte	0x04, 0x17
        /*001a*/ 	.short	(.L_63 - .L_62)
.L_62:
        /*001c*/ 	.word	0x00000000
        /*0020*/ 	.short	0x0002
        /*0022*/ 	.short	0x0008
        /*0024*/ 	.byte	0x00, 0xf0, 0x11, 0x00


	//----- nvinfo : EIATTR_KPARAM_INFO
	.align		4
.L_63:
        /*0028*/ 	.byte	0x04, 0x17
        /*002a*/ 	.short	(.L_65 - .L_64)
.L_64:
        /*002c*/ 	.word	0x00000000
        /*0030*/ 	.short	0x0001
        /*0032*/ 	.short	0x0004
        /*0034*/ 	.byte	0x00, 0xf0, 0x11, 0x00


	//----- nvinfo : EIATTR_KPARAM_INFO
	.align		4
.L_65:
        /*0038*/ 	.byte	0x04, 0x17
        /*003a*/ 	.short	(.L_67 - .L_66)
.L_66:
        /*003c*/ 	.word	0x00000000
        /*0040*/ 	.short	0x0000
        /*0042*/ 	.short	0x0000
        /*0044*/ 	.byte	0x00, 0xf0, 0x11, 0x00


	//----- nvinfo : EIATTR_SPARSE_MMA_MASK
	.align		4
.L_67:
        /*0048*/ 	.byte	0x03, 0x50
        /*004a*/ 	.short	0x0000


	//----- nvinfo : EIATTR_MAXREG_COUNT
	.align		4
        /*004c*/ 	.byte	0x03, 0x1b
        /*004e*/ 	.short	0x00ff


	//----- nvinfo : EIATTR_MERCURY_ISA_VERSION
	.align		4
        /*0050*/ 	.byte	0x03, 0x5f
        /*0052*/ 	.short	0x0101


	//----- nvinfo : EIATTR_VRC_CTA_INIT_COUNT
	.align		4
        /*0054*/ 	.byte	0x02, 0x4a
	.zero		1
	.zero		1


	//----- nvinfo : EIATTR_EXIT_INSTR_OFFSETS
	.align		4
        /*0058*/ 	.byte	0x04, 0x1c
        /*005a*/ 	.short	(.L_69 - .L_68)


	//   ....[0]....
.L_68:
        /*005c*/ 	.word	0x000001e0


	//----- nvinfo : EIATTR_CBANK_PARAM_SIZE
	.align		4
.L_69:
        /*0060*/ 	.byte	0x03, 0x19
        /*0062*/ 	.short	0x0018


	//----- nvinfo : EIATTR_PARAM_CBANK
	.align		4
        /*0064*/ 	.byte	0x04, 0x0a
        /*0066*/ 	.short	(.L_71 - .L_70)
	.align		4
.L_70:
        /*0068*/ 	.word	index@(.nv.constant0._Z9addKerneliiiPi)
        /*006c*/ 	.short	0x0380
        /*006e*/ 	.short	0x0018


	//----- nvinfo : EIATTR_SW_WAR
	.align		4
.L_71:
        /*0070*/ 	.byte	0x04, 0x36
        /*0072*/ 	.short	(.L_73 - .L_72)
.L_72:
        /*0074*/ 	.word	0x00000008
.L_73:


//--------------------- .nv.info._Z7fractalPhffffff --------------------------
	.section	.nv.info._Z7fractalPhffffff,"",@"SHT_CUDA_INFO"
	.sectionflags	@""
	.align	4


	//----- nvinfo : EIATTR_CUDA_API_VERSION
	.align		4
        /*0000*/ 	.byte	0x04, 0x37
        /*0002*/ 	.short	(.L_75 - .L_74)
.L_74:
        /*0004*/ 	.word	0x00000082


	//----- nvinfo : EIATTR_KPARAM_INFO
	.align		4
.L_75:
        /*0008*/ 	.byte	0x04, 0x17
        /*000a*/ 	.short	(.L_77 - .L_76)
.L_76:
        /*000c*/ 	.word	0x00000000
        /*0010*/ 	.short	0x0006
        /*0012*/ 	.short	0x001c
        /*0014*/ 	.byte	0x00, 0xf0, 0x11, 0x00


	//----- nvinfo : EIATTR_KPARAM_INFO
	.align		4
.L_77:
        /*0018*/ 	.byte	0x04, 0x17
        /*001a*/ 	.short	(.L_79 - .L_78)
.L_78:
        /*001c*/ 	.word	0x00000000
        /*0020*/ 	.short	0x0005
        /*0022*/ 	.short	0x0018
        /*0024*/ 	.byte	0x00, 0xf0, 0x11, 0x00


	//----- nvinfo : EIATTR_KPARAM_INFO
	.align		4
.L_79:
        /*0028*/ 	.byte	0x04, 0x17
        /*002a*/ 	.short	(.L_81 - .L_80)
.L_80:
        /*002c*/ 	.word	0x00000000
        /*0030*/ 	.short	0x0004
        /*0032*/ 	.short	0x0014
        /*0034*/ 	.byte	0x00, 0xf0, 0x11, 0x00


	//----- nvinfo : EIATTR_KPARAM_INFO
	.align		4
.L_81:
        /*0038*/ 	.byte	0x04, 0x17
        /*003a*/ 	.short	(.L_83 - .L_82)
.L_82:
        /*003c*/ 	.word	0x00000000
        /*0040*/ 	.short	0x0003
        /*0042*/ 	.short	0x0010
        /*0044*/ 	.byte	0x00, 0xf0, 0x11, 0x00


	//----- nvinfo : EIATTR_KPARAM_INFO
	.align		4
.L_83:
        /*0048*/ 	.byte	0x04, 0x17
        /*004a*/ 	.short	(.L_85 - .L_84)
.L_84:
        /*004c*/ 	.word	0x00000000
        /*0050*/ 	.short	0x0002
        /*0052*/ 	.short	0x000c
        /*0054*/ 	.byte	0x00, 0xf0, 0x11, 0x00


	//----- nvinfo : EIATTR_KPARAM_INFO
	.align		4
.L_85:
        /*0058*/ 	.byte	0x04, 0x17
        /*005a*/ 	.short	(.L_87 - .L_86)
.L_86:
        /*005c*/ 	.word	0x00000000
        /*0060*/ 	.short	0x0001
        /*0062*/ 	.short	0x0008
        /*0064*/ 	.byte	0x00, 0xf0, 0x11, 0x00


	//----- nvinfo : EIATTR_KPARAM_INFO
	.align		4
.L_87:
        /*0068*/ 	.byte	0x04, 0x17
        /*006a*/ 	.short	(.L_89 - .L_88)
.L_88:
        /*006c*/ 	.word	0x00000000
        /*0070*/ 	.short	0x0000
        /*0072*/ 	.short	0x0000
        /*0074*/ 	.byte	0x00, 0xf5, 0x21, 0x00


	//----- nvinfo : EIATTR_SPARSE_MMA_MASK
	.align		4
.L_89:
        /*0078*/ 	.byte	0x03, 0x50
        /*007a*/ 	.short	0x0000


	//----- nvinfo : EIATTR_MAXREG_COUNT
	.align		4
        /*007c*/ 	.byte	0x03, 0x1b
        /*007e*/ 	.short	0x00ff


	//----- nvinfo : EIATTR_MERCURY_ISA_VERSION
	.align		4
        /*0080*/ 	.byte	0x03, 0x5f
        /*0082*/ 	.short	0x0101


	//----- nvinfo : EIATTR_VRC_CTA_INIT_COUNT
	.align		4
        /*0084*/ 	.byte	0x02, 0x4a
	.zero		1
	.zero		1


	//----- nvinfo : EIATTR_EXIT_INSTR_OFFSETS
	.align		4
        /*0088*/ 	.byte	0x04, 0x1c
        /*008a*/ 	.short	(.L_91 - .L_90)


	//   ....[0]....
.L_90:
        /*008c*/ 	.word	0x00000cd0


	//----- nvinfo : EIATTR_CRS_STACK_SIZE
	.align		4
.L_91:
        /*0090*/ 	.byte	0x04, 0x1e
        /*0092*/ 	.short	(.L_93 - .L_92)
.L_92:
        /*0094*/ 	.word	0x00000000


	//----- nvinfo : EIATTR_CBANK_PARAM_SIZE
	.align		4
.L_93:
        /*0098*/ 	.byte	0x03, 0x19
        /*009a*/ 	.short	0x0020


	//----- nvinfo : EIATTR_PARAM_CBANK
	.align		4
        /*009c*/ 	.byte	0x04, 0x0a
        /*009e*/ 	.short	(.L_95 - .L_94)
	.align		4
.L_94:
        /*00a0*/ 	.word	index@(.nv.constant0._Z7fractalPhffffff)
        /*00a4*/ 	.short	0x0380
        /*00a6*/ 	.short	0x0020


	//----- nvinfo : EIATTR_SW_WAR
	.align		4
.L_95:
        /*00a8*/ 	.byte	0x04, 0x36
        /*00aa*/ 	.short	(.L_97 - .L_96)
.L_96:
        /*00ac*/ 	.word	0x00000008
.L_97:


//--------------------- .nv.callgraph             --------------------------
	.section	.nv.callgraph,"",@"SHT_CUDA_CALLGRAPH"
	.align	4
	.sectionentsize	8
	.align		4
        /*0000*/ 	.word	0x00000000
	.align		4
        /*0004*/ 	.word	0xffffffff
	.align		4
        /*0008*/ 	.word	0x00000000
	.align		4
        /*000c*/ 	.word	0xfffffffe
	.align		4
        /*0010*/ 	.word	0x00000000
	.align		4
        /*0014*/ 	.word	0xfffffffd
	.align		4
        /*0018*/ 	.word	0x00000000
	.align		4
        /*001c*/ 	.word	0xfffffffc


//--------------------- .text._Z8dijkstraPiS_S_ii --------------------------
	.section	.text._Z8dijkstraPiS_S_ii,"ax",@progbits
	.align	128
        .global         _Z8dijkstraPiS_S_ii
        .type           _Z8dijkstraPiS_S_ii,@function
        .size           _Z8dijkstraPiS_S_ii,(.L_x_36 - _Z8dijkstraPiS_S_ii)
        .other          _Z8dijkstraPiS_S_ii,@"STO_CUDA_ENTRY STV_DEFAULT"
_Z8dijkstraPiS_S_ii:
.text._Z8dijkstraPiS_S_ii:
[----:B------:R-:W-:Y:S08]  /*0000*/  LDC R1, c[0x0][0x37c] ;  /* 0x0000df00ff017b82 */ /* 0x000ff00000000800 */
[----:B------:R-:W0:Y:S01]  /*0010*/  LDC R3, c[0x0][0x39c] ;  /* 0x0000e700ff037b82 */ /* 0x000e220000000800 */
[----:B------:R-:W1:Y:S01]  /*0020*/  S2R R0, SR_TID.X ;  /* 0x0000000000007919 */ /* 0x000e620000002100 */
[----:B------:R-:W2:Y:S01]  /*0030*/  LDCU.64 UR6, c[0x0][0x358] ;  /* 0x00006b00ff0677ac */ /* 0x000ea20008000a00 */
[----:B0-----:R-:W-:-:S13]  /*0040*/  ISETP.GE.AND P0, PT, R3, 0x1, PT ;  /* 0x000000010300780c */ /* 0x001fda0003f06270 */
[----:B-12---:R-:W-:Y:S05]  /*0050*/  @!P0 BRA `(.L_x_0) ;  /* 0x0000000800888947 */ /* 0x006fea0003800000 */
[C---:B------:R-:W-:Y:S01]  /*0060*/  ISETP.GE.U32.AND P0, PT, R3.reuse, 0x10, PT ;  /* 0x000000100300780c */ /* 0x040fe20003f06070 */
[----:B------:R-:W-:Y:S01]  /*0070*/  IMAD R2, R0, R3, RZ ;  /* 0x0000000300027224 */ /* 0x000fe200078e02ff */
[----:B------:R-:W-:Y:S01]  /*0080*/  LOP3.LUT R12, R3, 0xf, RZ, 0xc0, !PT ;  /* 0x0000000f030c7812 */ /* 0x000fe200078ec0ff */
[----:B------:R-:W-:-:S03]  /*0090*/  IMAD.MOV.U32 R5, RZ, RZ, RZ ;  /* 0x000000ffff057224 */ /* 0x000fc600078e00ff */
[----:B------:R-:W-:-:S07]  /*00a0*/  ISETP.NE.AND P1, PT, R12, RZ, PT ;  /* 0x000000ff0c00720c */ /* 0x000fce0003f25270 */
[----:B------:R-:W-:Y:S06]  /*00b0*/  @!P0 BRA `(.L_x_1) ;  /* 0x0000000000f08947 */ /* 0x000fec0003800000 */
[----:B------:R-:W-:Y:S01]  /*00c0*/  LOP3.LUT R5, R3, 0x7ffffff0, RZ, 0xc0, !PT ;  /* 0x7ffffff003057812 */ /* 0x000fe200078ec0ff */
[----:B------:R-:W-:-:S07]  /*00d0*/  IMAD.MOV.U32 R4, RZ, RZ, RZ ;  /* 0x000000ffff047224 */ /* 0x000fce00078e00ff */
.L_x_2:
[----:B------:R-:W0:Y:S01]  /*00e0*/  LDC.64 R6, c[0x0][0x380] ;  /* 0x0000e000ff067b82 */ /* 0x000e220000000a00 */
[----:B----4-:R-:W-:-:S07]  /*00f0*/  IMAD.IADD R13, R2, 0x1, R4 ;  /* 0x00000001020d7824 */ /* 0x010fce00078e0204 */
[----:B------:R-:W1:Y:S08]  /*0100*/  LDC.64 R8, c[0x0][0x388] ;  /* 0x0000e200ff087b82 */ /* 0x000e700000000a00 */
[----:B------:R-:W2:Y:S01]  /*0110*/  LDC.64 R10, c[0x0][0x390] ;  /* 0x0000e400ff0a7b82 */ /* 0x000ea20000000a00 */
[----:B0-----:R-:W-:-:S05]  /*0120*/  IMAD.WIDE.U32 R6, R13, 0x4, R6 ;  /* 0x000000040d067825 */ /* 0x001fca00078e0006 */
[----:B------:R-:W3:Y:S01]  /*0130*/  LDG.E R15, desc[UR6][R6.64] ;  /* 0x00000006060f7981 */ /* 0x000ee2000c1e1900 */
[----:B-1----:R-:W-:-:S04]  /*0140*/  IMAD.WIDE.U32 R8, R13, 0x4, R8 ;  /* 0x000000040d087825 */ /* 0x002fc800078e0008 */
[C---:B--2---:R-:W-:Y:S01]  /*0150*/  IMAD.WIDE.U32 R10, R4.reuse, 0x4, R10 ;  /* 0x00000004040a7825 */ /* 0x044fe200078e000a */
[----:B---3--:R0:W-:Y:S04]  /*0160*/  STG.E desc[UR6][R8.64], R15 ;  /* 0x0000000f08007986 */ /* 0x0081e8000c101906 */
[----:B------:R-:W-:Y:S04]  /*0170*/  STG.E desc[UR6][R10.64], RZ ;  /* 0x000000ff0a007986 */ /* 0x000fe8000c101906 */
[----:B------:R-:W2:Y:S04]  /*0180*/  LDG.E R13, desc[UR6][R6.64+0x4] ;  /* 0x00000406060d7981 */ /* 0x000ea8000c1e1900 */
[----:B--2---:R1:W-:Y:S04]  /*0190*/  STG.E desc[UR6][R8.64+0x4], R13 ;  /* 0x0000040d08007986 */ /* 0x0043e8000c101906 */
[----:B------:R-:W-:Y:S04]  /*01a0*/  STG.E desc[UR6][R10.64+0x4], RZ ;  /* 0x000004ff0a007986 */ /* 0x000fe8000c101906 */
[----:B------:R-:W2:Y:S04]  /*01b0*/  LDG.E R17, desc[UR6][R6.64+0x8] ;  /* 0x0000080606117981 */ /* 0x000ea8000c1e1900 */
[----:B--2---:R2:W-:Y:S04]  /*01c0*/  STG.E desc[UR6][R8.64+0x8], R17 ;  /* 0x0000081108007986 */ /* 0x0045e8000c101906 */
[----:B------:R-:W-:Y:S04]  /*01d0*/  STG.E desc[UR6][R10.64+0x8], RZ ;  /* 0x000008ff0a007986 */ /* 0x000fe8000c101906 */
[----:B------:R-:W3:Y:S04]  /*01e0*/  LDG.E R19, desc[UR6][R6.64+0xc] ;  /* 0x00000c0606137981 */ /* 0x000ee8000c1e1900 */
[----:B---3--:R3:W-:Y:S04]  /*01f0*/  STG.E desc[UR6][R8.64+0xc], R19 ;  /* 0x00000c1308007986 */ /* 0x0087e8000c101906 */
[----:B------:R-:W-:Y:S04]  /*0200*/  STG.E desc[UR6][R10.64+0xc], RZ ;  /* 0x00000cff0a007986 */ /* 0x000fe8000c101906 */
[----:B0-----:R-:W4:Y:S04]  /*0210*/  LDG.E R15, desc[UR6][R6.64+0x10] ;  /* 0x00001006060f7981 */ /* 0x001f28000c1e1900 */
[----:B----4-:R0:W-:Y:S04]  /*0220*/  STG.E desc[UR6][R8.64+0x10], R15 ;  /* 0x0000100f08007986 */ /* 0x0101e8000c101906 */
[----:B------:R-:W-:Y:S04]  /*0230*/  STG.E desc[UR6][R10.64+0x10], RZ ;  /* 0x000010ff0a007986 */ /* 0x000fe8000c101906 */
[----:B-1----:R-:W4:Y:S04]  /*0240*/  LDG.E R13, desc[UR6][R6.64+0x14] ;  /* 0x00001406060d7981 */ /* 0x002f28000c1e1900 */
[----:B----4-:R1:W-:Y:S04]  /*0250*/  STG.E desc[UR6][R8.64+0x14], R13 ;  /* 0x0000140d08007986 */ /* 0x0103e8000c101906 */
[----:B------:R-:W-:Y:S04]  /*0260*/  STG.E desc[UR6][R10.64+0x14], RZ ;  /* 0x000014ff0a007986 */ /* 0x000fe8000c101906 */
[----:B--2---:R-:W2:Y:S04]  /*0270*/  LDG.E R17, desc[UR6][R6.64+0x18] ;  /* 0x0000180606117981 */ /* 0x004ea8000c1e1900 */
[----:B--2---:R2:W-:Y:S04]  /*0280*/  STG.E desc[UR6][R8.64+0x18], R17 ;  /* 0x0000181108007986 */ /* 0x0045e8000c101906 */
[----:B------:R-:W-:Y:S04]  /*0290*/  STG.E desc[UR6][R10.64+0x18], RZ ;  /* 0x000018ff0a007986 */ /* 0x000fe8000c101906 */
[----:B---3--:R-:W3:Y:S04]  /*02a0*/  LDG.E R19, desc[UR6][R6.64+0x1c] ;  /* 0x00001c0606137981 */ /* 0x008ee8000c1e1900 */
        /* <DEDUP_REMOVED lines=13> */
[----:B------:R4:W-:Y:S04]  /*0380*/  STG.E desc[UR6][R10.64+0x2c], RZ ;  /* 0x00002cff0a007986 */ /* 0x0009e8000c101906 */
[----:B0-----:R-:W5:Y:S04]  /*0390*/  LDG.E R15, desc[UR6][R6.64+0x30] ;  /* 0x00003006060f7981 */ /* 0x001f68000c1e1900 */
[----:B-----5:R4:W-:Y:S04]  /*03a0*/  STG.E desc[UR6][R8.64+0x30], R15 ;  /* 0x0000300f08007986 */ /* 0x0209e8000c101906 */
[----:B------:R4:W-:Y:S04]  /*03b0*/  STG.E desc[UR6][R10.64+0x30], RZ ;  /* 0x000030ff0a007986 */ /* 0x0009e8000c101906 */
[----:B-1----:R-:W5:Y:S04]  /*03c0*/  LDG.E R13, desc[UR6][R6.64+0x34] ;  /* 0x00003406060d7981 */ /* 0x002f68000c1e1900 */
[----:B-----5:R4:W-:Y:S04]  /*03d0*/  STG.E desc[UR6][R8.64+0x34], R13 ;  /* 0x0000340d08007986 */ /* 0x0209e8000c101906 */
[----:B------:R4:W-:Y:S04]  /*03e0*/  STG.E desc[UR6][R10.64+0x34], RZ ;  /* 0x000034ff0a007986 */ /* 0x0009e8000c101906 */
[----:B--2---:R-:W2:Y:S01]  /*03f0*/  LDG.E R17, desc[UR6][R6.64+0x38] ;  /* 0x0000380606117981 */ /* 0x004ea2000c1e1900 */
[----:B------:R-:W-:-:S05]  /*0400*/  VIADD R4, R4, 0x10 ;  /* 0x0000001004047836 */ /* 0x000fca0000000000 */
[----:B------:R-:W-:Y:S01]  /*0410*/  ISETP.NE.AND P0, PT, R4, R5, PT ;  /* 0x000000050400720c */ /* 0x000fe20003f05270 */
[----:B--2---:R4:W-:Y:S04]  /*0420*/  STG.E desc[UR6][R8.64+0x38], R17 ;  /* 0x0000381108007986 */ /* 0x0049e8000c101906 */
[----:B------:R4:W-:Y:S04]  /*0430*/  STG.E desc[UR6][R10.64+0x38], RZ ;  /* 0x000038ff0a007986 */ /* 0x0009e8000c101906 */
[----:B---3--:R-:W2:Y:S04]  /*0440*/  LDG.E R19, desc[UR6][R6.64+0x3c] ;  /* 0x00003c0606137981 */ /* 0x008ea8000c1e1900 */
[----:B--2---:R4:W-:Y:S04]  /*0450*/  STG.E desc[UR6][R8.64+0x3c], R19 ;  /* 0x00003c1308007986 */ /* 0x0049e8000c101906 */
[----:B------:R4:W-:Y:S01]  /*0460*/  STG.E desc[UR6][R10.64+0x3c], RZ ;  /* 0x00003cff0a007986 */ /* 0x0009e2000c101906 */
[----:B------:R-:W-:Y:S05]  /*0470*/  @P0 BRA `(.L_x_2) ;  /* 0xfffffffc00180947 */ /* 0x000fea000383ffff */
.L_x_1:
[----:B------:R-:W-:Y:S05]  /*0480*/  @!P1 BRA `(.L_x_0) ;  /* 0x00000004007c9947 */ /* 0x000fea0003800000 */
[----:B------:R-:W-:Y:S02]  /*0490*/  ISETP.GE.U32.AND P0, PT, R12, 0x8, PT ;  /* 0x000000080c00780c */ /* 0x000fe40003f06070 */
[----:B------:R-:W-:-:S04]  /*04a0*/  LOP3.LUT R14, R3, 0x7, RZ, 0xc0, !PT ;  /* 0x00000007030e7812 */ /* 0x000fc800078ec0ff */
[----:B------:R-:W-:-:S07]  /*04b0*/  ISETP.NE.AND P1, PT, R14, RZ, PT ;  /* 0x000000ff0e00720c */ /* 0x000fce0003f25270 */
[----:B------:R-:W-:Y:S06]  /*04c0*/  @!P0 BRA `(.L_x_3) ;  /* 0x0000000000a48947 */ /* 0x000fec0003800000 */
[----:B----4-:R-:W0:Y:S01]  /*04d0*/  LDC.64 R10, c[0x0][0x380] ;  /* 0x0000e000ff0a7b82 */ /* 0x010e220000000a00 */
[----:B------:R-:W-:Y:S01]  /*04e0*/  IMAD.IADD R7, R2, 0x1, R5 ;  /* 0x0000000102077824 */ /* 0x000fe200078e0205 */
[----:B------:R-:W1:Y:S06]  /*04f0*/  LDCU.128 UR8, c[0x0][0x380] ;  /* 0x00007000ff0877ac */ /* 0x000e6c0008000c00 */
[----:B------:R-:W2:Y:S08]  /*0500*/  LDC.64 R12, c[0x0][0x388] ;  /* 0x0000e200ff0c7b82 */ /* 0x000eb00000000a00 */
[----:B------:R-:W3:Y:S01]  /*0510*/  LDC.64 R8, c[0x0][0x390] ;  /* 0x0000e400ff087b82 */ /* 0x000ee20000000a00 */
[----:B0-----:R-:W-:-:S05]  /*0520*/  IMAD.WIDE.U32 R10, R7, 0x4, R10 ;  /* 0x00000004070a7825 */ /* 0x001fca00078e000a */
[----:B------:R-:W4:Y:S01]  /*0530*/  LDG.E R15, desc[UR6][R10.64] ;  /* 0x000000060a0f7981 */ /* 0x000f22000c1e1900 */
[----:B------:R-:W-:Y:S01]  /*0540*/  IADD3 R16, P0, PT, R2, R5, RZ ;  /* 0x0000000502107210 */ /* 0x000fe20007f1e0ff */
[----:B--2---:R-:W-:-:S04]  /*0550*/  IMAD.WIDE.U32 R12, R7, 0x4, R12 ;  /* 0x00000004070c7825 */ /* 0x004fc800078e000c */
[----:B------:R-:W-:Y:S02]  /*0560*/  IMAD.X R17, RZ, RZ, RZ, P0 ;  /* 0x000000ffff117224 */ /* 0x000fe400000e06ff */
[C---:B------:R-:W-:Y:S02]  /*0570*/  IMAD.SHL.U32 R4, R16.reuse, 0x4, RZ ;  /* 0x0000000410047824 */ /* 0x040fe400078e00ff */
[----:B---3--:R-:W-:Y:S01]  /*0580*/  IMAD.WIDE.U32 R8, R5, 0x4, R8 ;  /* 0x0000000405087825 */ /* 0x008fe200078e0008 */
[----:B------:R-:W-:Y:S02]  /*0590*/  SHF.L.U64.HI R16, R16, 0x2, R17 ;  /* 0x0000000210107819 */ /* 0x000fe40000010211 */
[----:B-1----:R-:W-:-:S04]  /*05a0*/  IADD3 R6, P0, PT, R4, UR8, RZ ;  /* 0x0000000804067c10 */ /* 0x002fc8000ff1e0ff */
[----:B------:R-:W-:Y:S01]  /*05b0*/  IADD3.X R7, PT, PT, R16, UR9, RZ, P0, !PT ;  /* 0x0000000910077c10 */ /* 0x000fe200087fe4ff */
[----:B----4-:R0:W-:Y:S04]  /*05c0*/  STG.E desc[UR6][R12.64], R15 ;  /* 0x0000000f0c007986 */ /* 0x0101e8000c101906 */
[----:B------:R-:W-:Y:S04]  /*05d0*/  STG.E desc[UR6][R8.64], RZ ;  /* 0x000000ff08007986 */ /* 0x000fe8000c101906 */
[----:B------:R-:W2:Y:S01]  /*05e0*/  LDG.E R17, desc[UR6][R6.64+0x4] ;  /* 0x0000040606117981 */ /* 0x000ea2000c1e1900 */
[----:B------:R-:W-:-:S04]  /*05f0*/  IADD3 R10, P0, PT, R4, UR10, RZ ;  /* 0x0000000a040a7c10 */ /* 0x000fc8000ff1e0ff */
[----:B------:R-:W-:-:S05]  /*0600*/  IADD3.X R11, PT, PT, R16, UR11, RZ, P0, !PT ;  /* 0x0000000b100b7c10 */ /* 0x000fca00087fe4ff */
[----:B--2---:R1:W-:Y:S04]  /*0610*/  STG.E desc[UR6][R10.64+0x4], R17 ;  /* 0x000004110a007986 */ /* 0x0043e8000c101906 */
[----:B------:R-:W-:Y:S04]  /*0620*/  STG.E desc[UR6][R8.64+0x4], RZ ;  /* 0x000004ff08007986 */ /* 0x000fe8000c101906 */
[----:B------:R-:W2:Y:S04]  /*0630*/  LDG.E R19, desc[UR6][R6.64+0x8] ;  /* 0x0000080606137981 */ /* 0x000ea8000c1e1900 */
[----:B--2---:R2:W-:Y:S04]  /*0640*/  STG.E desc[UR6][R10.64+0x8], R19 ;  /* 0x000008130a007986 */ /* 0x0045e8000c101906 */
[----:B------:R3:W-:Y:S04]  /*0650*/  STG.E desc[UR6][R8.64+0x8], RZ ;  /* 0x000008ff08007986 */ /* 0x0007e8000c101906 */
[----:B------:R-:W4:Y:S04]  /*0660*/  LDG.E R21, desc[UR6][R6.64+0xc] ;  /* 0x00000c0606157981 */ /* 0x000f28000c1e1900 */
[----:B----4-:R3:W-:Y:S04]  /*0670*/  STG.E desc[UR6][R10.64+0xc], R21 ;  /* 0x00000c150a007986 */ /* 0x0107e8000c101906 */
[----:B------:R3:W-:Y:S04]  /*0680*/  STG.E desc[UR6][R8.64+0xc], RZ ;  /* 0x00000cff08007986 */ /* 0x0007e8000c101906 */
[----:B0-----:R-:W4:Y:S04]  /*0690*/  LDG.E R13, desc[UR6][R6.64+0x10] ;  /* 0x00001006060d7981 */ /* 0x001f28000c1e1900 */
[----:B----4-:R3:W-:Y:S04]  /*06a0*/  STG.E desc[UR6][R10.64+0x10], R13 ;  /* 0x0000100d0a007986 */ /* 0x0107e8000c101906 */
[----:B------:R3:W-:Y:S04]  /*06b0*/  STG.E desc[UR6][R8.64+0x10], RZ ;  /* 0x000010ff08007986 */ /* 0x0007e8000c101906 */
[----:B------:R-:W4:Y:S04]  /*06c0*/  LDG.E R15, desc[UR6][R6.64+0x14] ;  /* 0x00001406060f7981 */ /* 0x000f28000c1e1900 */
[----:B----4-:R3:W-:Y:S04]  /*06d0*/  STG.E desc[UR6][R10.64+0x14], R15 ;  /* 0x0000140f0a007986 */ /* 0x0107e8000c101906 */
[----:B------:R3:W-:Y:S04]  /*06e0*/  STG.E desc[UR6][R8.64+0x14], RZ ;  /* 0x000014ff08007986 */ /* 0x0007e8000c101906 */
[----:B-1----:R-:W4:Y:S04]  /*06f0*/  LDG.E R17, desc[UR6][R6.64+0x18] ;  /* 0x0000180606117981 */ /* 0x002f28000c1e1900 */
[----:B----4-:R3:W-:Y:S04]  /*0700*/  STG.E desc[UR6][R10.64+0x18], R17 ;  /* 0x000018110a007986 */ /* 0x0107e8000c101906 */
[----:B------:R3:W-:Y:S04]  /*0710*/  STG.E desc[UR6][R8.64+0x18], RZ ;  /* 0x000018ff08007986 */ /* 0x0007e8000c101906 */
[----:B--2---:R-:W2:Y:S01]  /*0720*/  LDG.E R19, desc[UR6][R6.64+0x1c] ;  /* 0x00001c0606137981 */ /* 0x004ea2000c1e1900 */
[----:B------:R-:W-:-:S03]  /*0730*/  VIADD R5, R5, 0x8 ;  /* 0x0000000805057836 */ /* 0x000fc60000000000 */
[----:B--2---:R3:W-:Y:S04]  /*0740*/  STG.E desc[UR6][R10.64+0x1c], R19 ;  /* 0x00001c130a007986 */ /* 0x0047e8000c101906 */
[----:B------:R3:W-:Y:S02]  /*0750*/  STG.E desc[UR6][R8.64+0x1c], RZ ;  /* 0x00001cff08007986 */ /* 0x0007e4000c101906 */
.L_x_3:
[----:B------:R-:W-:Y:S05]  /*0760*/  @!P1 BRA `(.L_x_0) ;  /* 0x0000000000c49947 */ /* 0x000fea0003800000 */
[----:B------:R-:W-:Y:S02]  /*0770*/  ISETP.GE.U32.AND P0, PT, R14, 0x4, PT ;  /* 0x000000040e00780c */ /* 0x000fe40003f06070 */
[----:B------:R-:W-:-:S04]  /*0780*/  LOP3.LUT R4, R3, 0x3, RZ, 0xc0, !PT ;  /* 0x0000000303047812 */ /* 0x000fc800078ec0ff */
[----:B------:R-:W-:-:S07]  /*0790*/  ISETP.NE.AND P1, PT, R4, RZ, PT ;  /* 0x000000ff0400720c */ /* 0x000fce0003f25270 */
[----:B------:R-:W-:Y:S06]  /*07a0*/  @!P0 BRA `(.L_x_4) ;  /* 0x0000000000748947 */ /* 0x000fec0003800000 */
[----:B------:R-:W0:Y:S01]  /*07b0*/  LDC.64 R6, c[0x0][0x380] ;  /* 0x0000e000ff067b82 */ /* 0x000e220000000a00 */
[----:B---34-:R-:W-:Y:S01]  /*07c0*/  IMAD.IADD R17, R2, 0x1, R5 ;  /* 0x0000000102117824 */ /* 0x018fe200078e0205 */
        /* <DEDUP_REMOVED lines=14> */
[----:B------:R0:W-:Y:S04]  /*08b0*/  STG.E desc[UR6][R8.64], RZ ;  /* 0x000000ff08007986 */ /* 0x0001e8000c101906 */
[----:B------:R-:W2:Y:S01]  /*08c0*/  LDG.E R17, desc[UR6][R6.64+0x4] ;  /* 0x0000040606117981 */ /* 0x000ea2000c1e1900 */
[----:B------:R-:W-:-:S04]  /*08d0*/  IADD3 R10, P0, PT, R16, UR10, RZ ;  /* 0x0000000a100a7c10 */ /* 0x000fc8000ff1e0ff */
[----:B------:R-:W-:-:S05]  /*08e0*/  IADD3.X R11, PT, PT, R14, UR11, RZ, P0, !PT ;  /* 0x0000000b0e0b7c10 */ /* 0x000fca00087fe4ff */
[----:B--2---:R0:W-:Y:S04]  /*08f0*/  STG.E desc[UR6][R10.64+0x4], R17 ;  /* 0x000004110a007986 */ /* 0x0041e8000c101906 */
[----:B------:R0:W-:Y:S04]  /*0900*/  STG.E desc[UR6][R8.64+0x4], RZ ;  /* 0x000004ff08007986 */ /* 0x0001e8000c101906 */
[----:B------:R-:W2:Y:S04]  /*0910*/  LDG.E R19, desc[UR6][R6.64+0x8] ;  /* 0x0000080606137981 */ /* 0x000ea8000c1e1900 */
[----:B--2---:R0:W-:Y:S04]  /*0920*/  STG.E desc[UR6][R10.64+0x8], R19 ;  /* 0x000008130a007986 */ /* 0x0041e8000c101906 */
[----:B------:R0:W-:Y:S04]  /*0930*/  STG.E desc[UR6][R8.64+0x8], RZ ;  /* 0x000008ff08007986 */ /* 0x0001e8000c101906 */
[----:B------:R-:W2:Y:S01]  /*0940*/  LDG.E R21, desc[UR6][R6.64+0xc] ;  /* 0x00000c0606157981 */ /* 0x000ea2000c1e1900 */
[----:B------:R-:W-:-:S03]  /*0950*/  VIADD R5, R5, 0x4 ;  /* 0x0000000405057836 */ /* 0x000fc60000000000 */
[----:B--2---:R0:W-:Y:S04]  /*0960*/  STG.E desc[UR6][R10.64+0xc], R21 ;  /* 0x00000c150a007986 */ /* 0x0041e8000c101906 */
[----:B------:R0:W-:Y:S02]  /*0970*/  STG.E desc[UR6][R8.64+0xc], RZ ;  /* 0x00000cff08007986 */ /* 0x0001e4000c101906 */
.L_x_4:
[----:B------:R-:W-:Y:S05]  /*0980*/  @!P1 BRA `(.L_x_0) ;  /* 0x00000000003c9947 */ /* 0x000fea0003800000 */
[----:B0--34-:R-:W0:Y:S01]  /*0990*/  LDC.64 R16, c[0x0][0x390] ;  /* 0x0000e400ff107b82 */ /* 0x019e220000000a00 */
[----:B------:R-:W-:-:S07]  /*09a0*/  UMOV UR4, URZ ;  /* 0x000000ff00047c82 */ /* 0x000fce0008000000 */
[----:B------:R-:W1:Y:S08]  /*09b0*/  LDC.64 R12, c[0x0][0x380] ;  /* 0x0000e000ff0c7b82 */ /* 0x000e700000000a00 */
[----:B------:R-:W2:Y:S02]  /*09c0*/  LDC.64 R14, c[0x0][0x388] ;  /* 0x0000e200ff0e7b82 */ /* 0x000ea40000000a00 */
.L_x_5:
[----:B0-----:R-:W-:-:S04]  /*09d0*/  IMAD.IADD R9, R2, 0x1, R5 ;  /* 0x0000000102097824 */ /* 0x001fc800078e0205 */
[----:B-1----:R-:W-:-:S06]  /*09e0*/  IMAD.WIDE.U32 R6, R9, 0x4, R12 ;  /* 0x0000000409067825 */ /* 0x002fcc00078e000c */
[----:B------:R-:W3:Y:S01]  /*09f0*/  LDG.E R7, desc[UR6][R6.64] ;  /* 0x0000000606077981 */ /* 0x000ee2000c1e1900 */
[----:B------:R-:W-:Y:S01]  /*0a00*/  UIADD3 UR4, UPT, UPT, UR4, 0x1, URZ ;  /* 0x0000000104047890 */ /* 0x000fe2000fffe0ff */
[----:B--2---:R-:W-:-:S04]  /*0a10*/  IMAD.WIDE.U32 R8, R9, 0x4, R14 ;  /* 0x0000000409087825 */ /* 0x004fc800078e000e */
[----:B0-----:R-:W-:Y:S01]  /*0a20*/  IMAD.WIDE.U32 R10, R5, 0x4, R16 ;  /* 0x00000004050a7825 */ /* 0x001fe200078e0010 */
[----:B------:R-:W-:-:S03]  /*0a30*/  ISETP.NE.AND P0, PT, R4, UR4, PT ;  /* 0x0000000404007c0c */ /* 0x000fc6000bf05270 */
[----:B------:R-:W-:Y:S01]  /*0a40*/  VIADD R5, R5, 0x1 ;  /* 0x0000000105057836 */ /* 0x000fe20000000000 */
[----:B---3--:R0:W-:Y:S04]  /*0a50*/  STG.E desc[UR6][R8.64], R7 ;  /* 0x0000000708007986 */ /* 0x0081e8000c101906 */
[----:B------:R0:W-:Y:S05]  /*0a60*/  STG.E desc[UR6][R10.64], RZ ;  /* 0x000000ff0a007986 */ /* 0x0001ea000c101906 */
[----:B------:R-:W-:Y:S05]  /*0a70*/  @P0 BRA `(.L_x_5) ;  /* 0xfffffffc00d40947 */ /* 0x000fea000383ffff */
.L_x_0:
[----:B0-----:R-:W0:Y:S01]  /*0a80*/  LDC R7, c[0x0][0x398] ;  /* 0x0000e600ff077b82 */ /* 0x001e220000000800 */
[----:B------:R-:W-:Y:S01]  /*0a90*/  ISETP.GE.AND P0, PT, R3, 0x2, PT ;  /* 0x000000020300780c */ /* 0x000fe20003f06270 */
[----:B---34-:R-:W-:-:S06]  /*0aa0*/  IMAD.MOV.U32 R9, RZ, RZ, 0x1 ;  /* 0x00000001ff097424 */ /* 0x018fcc00078e00ff */
[----:B------:R-:W0:Y:S02]  /*0ab0*/  LDC.64 R4, c[0x0][0x390] ;  /* 0x0000e400ff047b82 */ /* 0x000e240000000a00 */
[----:B0-----:R-:W-:-:S05]  /*0ac0*/  IMAD.WIDE R4, R7, 0x4, R4 ;  /* 0x0000000407047825 */ /* 0x001fca00078e0204 */
[----:B------:R0:W-:Y:S01]  /*0ad0*/  STG.E desc[UR6][R4.64], R9 ;  /* 0x0000000904007986 */ /* 0x0001e2000c101906 */
[----:B------:R-:W-:Y:S05]  /*0ae0*/  @!P0 EXIT ;  /* 0x000000000000894d */ /* 0x000fea0003800000 */
[----:B------:R-:W-:Y:S01]  /*0af0*/  IMAD R0, R0, R3, RZ ;  /* 0x0000000300007224 */ /* 0x000fe200078e02ff */
[C---:B------:R-:W-:Y:S01]  /*0b00*/  LOP3.LUT R22, R3.reuse, 0x3, RZ, 0xc0, !PT ;  /* 0x0000000303167812 */ /* 0x040fe200078ec0ff */
[----:B------:R-:W-:Y:S01]  /*0b10*/  UMOV UR4, URZ ;  /* 0x000000ff00047c82 */ /* 0x000fe20008000000 */
[C---:B------:R-:W-:Y:S01]  /*0b20*/  LOP3.LUT R2, R3.reuse, 0x7ffffffc, RZ, 0xc0, !PT ;  /* 0x7ffffffc03027812 */ /* 0x040fe200078ec0ff */
[----:B------:R-:W-:-:S07]  /*0b30*/  VIADD R3, R3, 0xfffffffe ;  /* 0xfffffffe03037836 */ /* 0x000fce0000000000 */
.L_x_20:
[----:B-1----:R-:W1:Y:S01]  /*0b40*/  LDCU UR8, c[0x0][0x39c] ;  /* 0x00007380ff0877ac */ /* 0x002e620008000800 */
[----:B0-----:R-:W-:Y:S02]  /*0b50*/  IMAD.MOV.U32 R4, RZ, RZ, 0xf423f ;  /* 0x000f423fff047424 */ /* 0x001fe400078e00ff */
[----:B---3--:R-:W-:Y:S01]  /*0b60*/  IMAD.MOV.U32 R11, RZ, RZ, RZ ;  /* 0x000000ffff0b7224 */ /* 0x008fe200078e00ff */
[----:B------:R-:W-:Y:S01]  /*0b70*/  UMOV UR5, UR4 ;  /* 0x0000000400057c82 */ /* 0x000fe20008000000 */
[----:B------:R-:W-:Y:S01]  /*0b80*/  UIADD3 UR4, UPT, UPT, UR4, 0x1, URZ ;  /* 0x0000000104047890 */ /* 0x000fe2000fffe0ff */
[----:B------:R-:W-:Y:S01]  /*0b90*/  ISETP.NE.AND P0, PT, R3, UR5, PT ;  /* 0x0000000503007c0c */ /* 0x000fe2000bf05270 */
[----:B-1----:R-:W-:-:S09]  /*0ba0*/  UISETP.GE.U32.AND UP0, UPT, UR8, 0x4, UPT ;  /* 0x000000040800788c */ /* 0x002fd2000bf06070 */
[----:B--2-4-:R-:W-:Y:S05]  /*0bb0*/  BRA.U !UP0, `(.L_x_6) ;  /* 0x0000000108ac7547 */ /* 0x014fea000b800000 */
[----:B------:R-:W0:Y:S01]  /*0bc0*/  LDC.64 R6, c[0x0][0x390] ;  /* 0x0000e400ff067b82 */ /* 0x000e220000000a00 */
[----:B------:R-:W-:Y:S01]  /*0bd0*/  IMAD.MOV.U32 R4, RZ, RZ, 0xf423f ;  /* 0x000f423fff047424 */ /* 0x000fe200078e00ff */
[----:B------:R-:W1:Y:S01]  /*0be0*/  LDCU.64 UR8, c[0x0][0x388] ;  /* 0x00007100ff0877ac */ /* 0x000e620008000a00 */
[----:B------:R-:W-:-:S07]  /*0bf0*/  IMAD.MOV.U32 R13, RZ, RZ, RZ ;  /* 0x000000ffff0d7224 */ /* 0x000fce00078e00ff */
.L_x_7:
[----:B0-----:R-:W-:-:S05]  /*0c00*/  IMAD.WIDE.U32 R14, R13, 0x4, R6 ;  /* 0x000000040d0e7825 */ /* 0x001fca00078e0006 */
[----:B------:R-:W2:Y:S04]  /*0c10*/  LDG.E R9, desc[UR6][R14.64] ;  /* 0x000000060e097981 */ /* 0x000ea8000c1e1900 */
[----:B------:R-:W3:Y:S04]  /*0c20*/  LDG.E R8, desc[UR6][R14.64+0x4] ;  /* 0x000004060e087981 */ /* 0x000ee8000c1e1900 */
[----:B------:R-:W4:Y:S04]  /*0c30*/  LDG.E R12, desc[UR6][R14.64+0x8] ;  /* 0x000008060e0c7981 */ /* 0x000f28000c1e1900 */
[----:B------:R-:W5:Y:S01]  /*0c40*/  LDG.E R16, desc[UR6][R14.64+0xc] ;  /* 0x00000c060e107981 */ /* 0x000f62000c1e1900 */
[----:B------:R-:W-:-:S05]  /*0c50*/  IADD3 R17, P2, PT, R0, R13, RZ ;  /* 0x0000000d00117210 */ /* 0x000fca0007f5e0ff */
[----:B------:R-:W-:Y:S01]  /*0c60*/  IMAD.X R18, RZ, RZ, RZ, P2 ;  /* 0x000000ffff127224 */ /* 0x000fe200010e06ff */
[----:B--2---:R-:W-:Y:S02]  /*0c70*/  ISETP.NE.AND P5, PT, R9, RZ, PT ;  /* 0x000000ff0900720c */ /* 0x004fe40003fa5270 */
[----:B---3--:R-:W-:Y:S02]  /*0c80*/  ISETP.NE.AND P1, PT, R8, RZ, PT ;  /* 0x000000ff0800720c */ /* 0x008fe40003f25270 */
[----:B-1----:R-:W-:Y:S02]  /*0c90*/  LEA R8, P2, R17, UR8, 0x2 ;  /* 0x0000000811087c11 */ /* 0x002fe4000f8410ff */
[----:B----4-:R-:W-:-:S07]  /*0ca0*/  ISETP.NE.AND P3, PT, R12, RZ, PT ;  /* 0x000000ff0c00720c */ /* 0x010fce0003f65270 */
[----:B------:R-:W0:Y:S01]  /*0cb0*/  @!P5 LDC.64 R10, c[0x0][0x388] ;  /* 0x0000e200ff0adb82 */ /* 0x000e220000000a00 */
[----:B------:R-:W-:-:S04]  /*0cc0*/  @!P5 IMAD.IADD R9, R0, 0x1, R13 ;  /* 0x000000010009d824 */ /* 0x000fc800078e020d */
[----:B0-----:R-:W-:Y:S01]  /*0cd0*/  @!P5 IMAD.WIDE.U32 R10, R9, 0x4, R10 ;  /* 0x00000004090ad825 */ /* 0x001fe200078e000a */
[----:B------:R-:W-:-:S05]  /*0ce0*/  LEA.HI.X R9, R17, UR9, R18, 0x2, P2 ;  /* 0x0000000911097c11 */ /* 0x000fca00090f1412 */
[----:B------:R0:W2:Y:S01]  /*0cf0*/  @!P5 LDG.E R11, desc[UR6][R10.64] ;  /* 0x000000060a0bd981 */ /* 0x0000a2000c1e1900 */
[----:B-----5:R-:W-:-:S03]  /*0d00*/  ISETP.NE.AND P2, PT, R16, RZ, PT ;  /* 0x000000ff1000720c */ /* 0x020fc60003f45270 */
[----:B------:R-:W3:Y:S04]  /*0d10*/  @!P1 LDG.E R15, desc[UR6][R8.64+0x4] ;  /* 0x00000406080f9981 */ /* 0x000ee8000c1e1900 */
[----:B------:R-:W4:Y:S06]  /*0d20*/  @!P3 LDG.E R17, desc[UR6][R8.64+0x8] ;  /* 0x000008060811b981 */ /* 0x000f2c000c1e1900 */
[----:B------:R-:W5:Y:S01]  /*0d30*/  @!P2 LDG.E R19, desc[UR6][R8.64+0xc] ;  /* 0x00000c060813a981 */ /* 0x000f62000c1e1900 */
[----:B------:R-:W-:-:S02]  /*0d40*/  @!P1 VIADD R12, R13, 0x1 ;  /* 0x000000010d0c9836 */ /* 0x000fc40000000000 */
[C---:B------:R-:W-:Y:S02]  /*0d50*/  @!P3 VIADD R14, R13.reuse, 0x2 ;  /* 0x000000020d0eb836 */ /* 0x040fe40000000000 */
[----:B0-----:R-:W-:Y:S01]  /*0d60*/  @!P2 VIADD R10, R13, 0x3 ;  /* 0x000000030d0aa836 */ /* 0x001fe20000000000 */
[----:B--2---:R-:W-:Y:S02]  /*0d70*/  @!P5 ISETP.GE.AND P6, PT, R11, R4, PT ;  /* 0x000000040b00d20c */ /* 0x004fe40003fc6270 */
[----:B------:R-:W-:Y:S02]  /*0d80*/  @!P5 VIMNMX R4, PT, PT, R4, R11, PT ;  /* 0x0000000b0404d248 */ /* 0x000fe40003fe0100 */
[C---:B------:R-:W-:Y:S01]  /*0d90*/  @!P5 SEL R5, R13.reuse, R5, !P6 ;  /* 0x000000050d05d207 */ /* 0x040fe20007000000 */
[----:B------:R-:W-:Y:S01]  /*0da0*/  VIADD R13, R13, 0x4 ;  /* 0x000000040d0d7836 */ /* 0x000fe20000000000 */
[----:B---3--:R-:W-:Y:S02]  /*0db0*/  @!P1 ISETP.GE.AND P4, PT, R15, R4, PT ;  /* 0x000000040f00920c */ /* 0x008fe40003f86270 */
[----:B------:R-:W-:-:S02]  /*0dc0*/  @!P1 VIMNMX R4, PT, PT, R4, R15, PT ;  /* 0x0000000f04049248 */ /* 0x000fc40003fe0100 */
[----:B------:R-:W-:Y:S02]  /*0dd0*/  @!P1 SEL R5, R12, R5, !P4 ;  /* 0x000000050c059207 */ /* 0x000fe40006000000 */
[----:B------:R-:W-:Y:S02]  /*0de0*/  ISETP.NE.AND P4, PT, R13, R2, PT ;  /* 0x000000020d00720c */ /* 0x000fe40003f85270 */
[----:B----4-:R-:W-:Y:S02]  /*0df0*/  @!P3 ISETP.GE.AND P5, PT, R17, R4, PT ;  /* 0x000000041100b20c */ /* 0x010fe40003fa6270 */
[----:B------:R-:W-:Y:S02]  /*0e00*/  @!P3 VIMNMX R4, PT, PT, R4, R17, PT ;  /* 0x000000110404b248 */ /* 0x000fe40003fe0100 */
[----:B------:R-:W-:Y:S02]  /*0e10*/  @!P3 SEL R5, R14, R5, !P5 ;  /* 0x000000050e05b207 */ /* 0x000fe40006800000 */
[----:B-----5:R-:W-:-:S02]  /*0e20*/  @!P2 ISETP.GE.AND P1, PT, R19, R4, PT ;  /* 0x000000041300a20c */ /* 0x020fc40003f26270 */
[----:B------:R-:W-:Y:S02]  /*0e30*/  @!P2 VIMNMX R4, PT, PT, R4, R19, PT ;  /* 0x000000130404a248 */ /* 0x000fe40003fe0100 */
[----:B------:R-:W-:Y:S01]  /*0e40*/  @!P2 SEL R5, R10, R5, !P1 ;  /* 0x000000050a05a207 */ /* 0x000fe20004800000 */
[----:B------:R-:W-:Y:S08]  /*0e50*/  @P4 BRA `(.L_x_7) ;  /* 0xfffffffc00684947 */ /* 0x000ff0000383ffff */
[----:B------:R-:W-:-:S07]  /*0e60*/  IMAD.MOV.U32 R11, RZ, RZ, R2 ;  /* 0x000000ffff0b7224 */ /* 0x000fce00078e0002 */
.L_x_6:
[----:B------:R-:W-:-:S13]  /*0e70*/  ISETP.NE.AND P1, PT, R22, RZ, PT ;  /* 0x000000ff1600720c */ /* 0x000fda0003f25270 */
[----:B------:R-:W-:Y:S05]  /*0e80*/  @!P1 BRA `(.L_x_8) ;  /* 0x0000000000949947 */ /* 0x000fea0003800000 */
[----:B------:R-:W0:Y:S02]  /*0e90*/  LDC.64 R6, c[0x0][0x390] ;  /* 0x0000e400ff067b82 */ /* 0x000e240000000a00 */
[----:B0-----:R-:W-:-:S05]  /*0ea0*/  IMAD.WIDE.U32 R6, R11, 0x4, R6 ;  /* 0x000000040b067825 */ /* 0x001fca00078e0006 */
[----:B------:R-:W2:Y:S01]  /*0eb0*/  LDG.E R8, desc[UR6][R6.64] ;  /* 0x0000000606087981 */ /* 0x000ea2000c1e1900 */
[----:B------:R-:W-:Y:S01]  /*0ec0*/  ISETP.NE.AND P2, PT, R22, 0x1, PT ;  /* 0x000000011600780c */ /* 0x000fe20003f45270 */
[----:B------:R-:W-:Y:S01]  /*0ed0*/  IMAD.MOV.U32 R15, RZ, RZ, R4 ;  /* 0x000000ffff0f7224 */ /* 0x000fe200078e0004 */
[----:B--2---:R-:W-:-:S13]  /*0ee0*/  ISETP.NE.AND P1, PT, R8, RZ, PT ;  /* 0x000000ff0800720c */ /* 0x004fda0003f25270 */
[----:B------:R-:W-:Y:S05]  /*0ef0*/  @P1 BRA `(.L_x_9) ;  /* 0x00000000001c1947 */ /* 0x000fea0003800000 */
[----:B------:R-:W0:Y:S01]  /*0f00*/  LDC.64 R8, c[0x0][0x388] ;  /* 0x0000e200ff087b82 */ /* 0x000e220000000a00 */
[----:B------:R-:W-:-:S04]  /*0f10*/  IMAD.IADD R13, R0, 0x1, R11 ;  /* 0x00000001000d7824 */ /* 0x000fc800078e020b */
[----:B0-----:R-:W-:-:S06]  /*0f20*/  IMAD.WIDE.U32 R8, R13, 0x4, R8 ;  /* 0x000000040d087825 */ /* 0x001fcc00078e0008 */
[----:B------:R-:W2:Y:S02]  /*0f30*/  LDG.E R8, desc[UR6][R8.64] ;  /* 0x0000000608087981 */ /* 0x000ea4000c1e1900 */
[CC--:B--2---:R-:W-:Y:S02]  /*0f40*/  ISETP.GE.AND P1, PT, R8.reuse, R15.reuse, PT ;  /* 0x0000000f0800720c */ /* 0x0c4fe40003f26270 */
[----:B------:R-:W-:Y:S02]  /*0f50*/  VIMNMX R15, PT, PT, R8, R15, PT ;  /* 0x0000000f080f7248 */ /* 0x000fe40003fe0100 */
[----:B------:R-:W-:-:S09]  /*0f60*/  SEL R5, R11, R5, !P1 ;  /* 0x000000050b057207 */ /* 0x000fd20004800000 */
.L_x_9:
[----:B------:R-:W-:Y:S05]  /*0f70*/  @!P2 BRA `(.L_x_8) ;  /* 0x000000000058a947 */ /* 0x000fea0003800000 */
[----:B------:R-:W2:Y:S01]  /*0f80*/  LDG.E R10, desc[UR6][R6.64+0x4] ;  /* 0x00000406060a7981 */ /* 0x000ea2000c1e1900 */
[----:B------:R-:W0:Y:S01]  /*0f90*/  LDCU.64 UR8, c[0x0][0x388] ;  /* 0x00007100ff0877ac */ /* 0x000e220008000a00 */
[----:B------:R-:W-:Y:S02]  /*0fa0*/  IADD3 R4, P1, PT, R0, R11, RZ ;  /* 0x0000000b00047210 */ /* 0x000fe40007f3e0ff */
[----:B------:R-:W-:-:S03]  /*0fb0*/  ISETP.NE.AND P2, PT, R22, 0x2, PT ;  /* 0x000000021600780c */ /* 0x000fc60003f45270 */
[----:B------:R-:W-:Y:S01]  /*0fc0*/  IMAD.X R9, RZ, RZ, RZ, P1 ;  /* 0x000000ffff097224 */ /* 0x000fe200008e06ff */
[----:B0-----:R-:W-:-:S04]  /*0fd0*/  LEA R8, P3, R4, UR8, 0x2 ;  /* 0x0000000804087c11 */ /* 0x001fc8000f8610ff */
[----:B------:R-:W-:Y:S02]  /*0fe0*/  LEA.HI.X R9, R4, UR9, R9, 0x2, P3 ;  /* 0x0000000904097c11 */ /* 0x000fe400098f1409 */
[----:B--2---:R-:W-:-:S13]  /*0ff0*/  ISETP.NE.AND P1, PT, R10, RZ, PT ;  /* 0x000000ff0a00720c */ /* 0x004fda0003f25270 */
[----:B------:R-:W-:Y:S05]  /*1000*/  @P1 BRA `(.L_x_10) ;  /* 0x0000000000141947 */ /* 0x000fea0003800000 */
[----:B------:R-:W2:Y:S01]  /*1010*/  LDG.E R4, desc[UR6][R8.64+0x4] ;  /* 0x0000040608047981 */ /* 0x000ea2000c1e1900 */
[----:B------:R-:W-:Y:S01]  /*1020*/  VIADD R10, R11, 0x1 ;  /* 0x000000010b0a7836 */ /* 0x000fe20000000000 */
[CC--:B--2---:R-:W-:Y:S02]  /*1030*/  ISETP.GE.AND P1, PT, R4.reuse, R15.reuse, PT ;  /* 0x0000000f0400720c */ /* 0x0c4fe40003f26270 */
[----:B------:R-:W-:Y:S02]  /*1040*/  VIMNMX R15, PT, PT, R4, R15, PT ;  /* 0x0000000f040f7248 */ /* 0x000fe40003fe0100 */
[----:B------:R-:W-:-:S09]  /*1050*/  SEL R5, R10, R5, !P1 ;  /* 0x000000050a057207 */ /* 0x000fd20004800000 */
.L_x_10:
[----:B------:R-:W-:Y:S05]  /*1060*/  @!P2 BRA `(.L_x_8) ;  /* 0x00000000001ca947 */ /* 0x000fea0003800000 */
[----:B------:R-:W2:Y:S02]  /*1070*/  LDG.E R6, desc[UR6][R6.64+0x8] ;  /* 0x0000080606067981 */ /* 0x000ea4000c1e1900 */
[----:B--2---:R-:W-:-:S13]  /*1080*/  ISETP.NE.AND P1, PT, R6, RZ, PT ;  /* 0x000000ff0600720c */ /* 0x004fda0003f25270 */
[----:B------:R-:W-:Y:S05]  /*1090*/  @P1 BRA `(.L_x_8) ;  /* 0x0000000000101947 */ /* 0x000fea0003800000 */
[----:B------:R-:W2:Y:S01]  /*10a0*/  LDG.E R8, desc[UR6][R8.64+0x8] ;  /* 0x0000080608087981 */ /* 0x000ea2000c1e1900 */
[----:B------:R-:W-:Y:S01]  /*10b0*/  VIADD R4, R11, 0x2 ;  /* 0x000000020b047836 */ /* 0x000fe20000000000 */
[----:B--2---:R-:W-:-:S04]  /*10c0*/  ISETP.GE.AND P1, PT, R8, R15, PT ;  /* 0x0000000f0800720c */ /* 0x004fc80003f26270 */
[----:B------:R-:W-:-:S09]  /*10d0*/  SEL R5, R4, R5, !P1 ;  /* 0x0000000504057207 */ /* 0x000fd20004800000 */
.L_x_8:
[----:B------:R-:W0:Y:S01]  /*10e0*/  LDCU.64 UR8, c[0x0][0x390] ;  /* 0x00007200ff0877ac */ /* 0x000e220008000a00 */
[----:B------:R-:W-:Y:S02]  /*10f0*/  IMAD.MOV.U32 R13, RZ, RZ, 0x1 ;  /* 0x00000001ff0d7424 */ /* 0x000fe400078e00ff */
[----:B------:R-:W-:Y:S01]  /*1100*/  IMAD.IADD R7, R0, 0x1, R5 ;  /* 0x0000000100077824 */ /* 0x000fe200078e0205 */
[----:B------:R-:W1:Y:S01]  /*1110*/  LDCU UR5, c[0x0][0x39c] ;  /* 0x00007380ff0577ac */ /* 0x000e620008000800 */
[----:B------:R-:W-:Y:S02]  /*1120*/  IMAD.MOV.U32 R9, RZ, RZ, RZ ;  /* 0x000000ffff097224 */ /* 0x000fe400078e00ff */
[----:B0-----:R-:W-:Y:S02]  /*1130*/  IMAD.U32 R20, RZ, RZ, UR8 ;  /* 0x00000008ff147e24 */ /* 0x001fe4000f8e00ff */
[----:B------:R-:W-:Y:S01]  /*1140*/  IMAD.U32 R21, RZ, RZ, UR9 ;  /* 0x00000009ff157e24 */ /* 0x000fe2000f8e00ff */
[----:B------:R-:W0:Y:S01]  /*1150*/  LDCU.64 UR8, c[0x0][0x388] ;  /* 0x00007100ff0877ac */ /* 0x000e220008000a00 */
[----:B-1----:R-:W-:-:S02]  /*1160*/  IMAD R4, R5, UR5, RZ ;  /* 0x0000000505047c24 */ /* 0x002fc4000f8e02ff */
[----:B------:R-:W-:Y:S01]  /*1170*/  IMAD.WIDE R10, R5, 0x4, R20 ;  /* 0x00000004050a7825 */ /* 0x000fe200078e0214 */
[----:B------:R-:W-:-:S04]  /*1180*/  UISETP.GE.U32.AND UP0, UPT, UR5, 0x4, UPT ;  /* 0x000000040500788c */ /* 0x000fc8000bf06070 */
[----:B------:R1:W-:Y:S01]  /*1190*/  STG.E desc[UR6][R10.64], R13 ;  /* 0x0000000d0a007986 */ /* 0x0003e2000c101906 */
[----:B0-----:R-:W-:Y:S02]  /*11a0*/  IMAD.U32 R18, RZ, RZ, UR8 ;  /* 0x00000008ff127e24 */ /* 0x001fe4000f8e00ff */
[----:B------:R-:W-:Y:S02]  /*11b0*/  IMAD.U32 R19, RZ, RZ, UR9 ;  /* 0x00000009ff137e24 */ /* 0x000fe4000f8e00ff */
[----:B------:R-:W-:Y:S01]  /*11c0*/  IMAD.WIDE R6, R7, 0x4, R18 ;  /* 0x0000000407067825 */ /* 0x000fe200078e0212 */
[----:B-1----:R-:W-:Y:S06]  /*11d0*/  BRA.U !UP0, `(.L_x_11) ;  /* 0x0000000108e47547 */ /* 0x002fec000b800000 */
[----:B------:R-:W0:Y:S01]  /*11e0*/  LDC.64 R20, c[0x0][0x390] ;  /* 0x0000e400ff147b82 */ /* 0x000e220000000a00 */
[----:B------:R-:W-:Y:S01]  /*11f0*/  IMAD.MOV.U32 R23, RZ, RZ, RZ ;  /* 0x000000ffff177224 */ /* 0x000fe200078e00ff */
[----:B------:R-:W1:Y:S06]  /*1200*/  LDCU.64 UR8, c[0x0][0x380] ;  /* 0x00007000ff0877ac */ /* 0x000e6c0008000a00 */
[----:B------:R-:W2:Y:S08]  /*1210*/  LDC.64 R8, c[0x0][0x380] ;  /* 0x0000e000ff087b82 */ /* 0x000eb00000000a00 */
[----:B------:R-:W3:Y:S08]  /*1220*/  LDC.64 R10, c[0x0][0x388] ;  /* 0x0000e200ff0a7b82 */ /* 0x000ef00000000a00 */
[----:B-1----:R-:W4:Y:S02]  /*1230*/  LDC.64 R18, c[0x0][0x388] ;  /* 0x0000e200ff127b82 */ /* 0x002f240000000a00 */
.L_x_16:
[----:B0---4-:R-:W-:-:S05]  /*1240*/  IMAD.WIDE.U32 R12, R23, 0x4, R20 ;  /* 0x00000004170c7825 */ /* 0x011fca00078e0014 */
[----:B------:R-:W5:Y:S02]  /*1250*/  LDG.E R14, desc[UR6][R12.64] ;  /* 0x000000060c0e7981 */ /* 0x000f64000c1e1900 */
[----:B-----5:R-:W-:-:S13]  /*1260*/  ISETP.NE.AND P1, PT, R14, RZ, PT ;  /* 0x000000ff0e00720c */ /* 0x020fda0003f25270 */
[----:B-1----:R-:W-:Y:S05]  /*1270*/  @P1 BRA `(.L_x_12) ;  /* 0x0000000000281947 */ /* 0x002fea0003800000 */
[--C-:B------:R-:W-:Y:S01]  /*1280*/  IMAD.IADD R17, R4, 0x1, R23.reuse ;  /* 0x0000000104117824 */ /* 0x100fe200078e0217 */
[----:B------:R-:W5:Y:S01]  /*1290*/  LDG.E R24, desc[UR6][R6.64] ;  /* 0x0000000606187981 */ /* 0x000f62000c1e1900 */
[----:B------:R-:W-:Y:S02]  /*12a0*/  IMAD.IADD R15, R0, 0x1, R23 ;  /* 0x00000001000f7824 */ /* 0x000fe400078e0217 */
[----:B--2---:R-:W-:-:S04]  /*12b0*/  IMAD.WIDE R16, R17, 0x4, R8 ;  /* 0x0000000411107825 */ /* 0x004fc800078e0208 */
[----:B---3--:R-:W-:Y:S02]  /*12c0*/  IMAD.WIDE.U32 R14, R15, 0x4, R10 ;  /* 0x000000040f0e7825 */ /* 0x008fe400078e000a */
[----:B------:R-:W5:Y:S04]  /*12d0*/  LDG.E R17, desc[UR6][R16.64] ;  /* 0x0000000610117981 */ /* 0x000f68000c1e1900 */
[----:B------:R-:W2:Y:S01]  /*12e0*/  LDG.E R25, desc[UR6][R14.64] ;  /* 0x000000060e197981 */ /* 0x000ea2000c1e1900 */
[----:B-----5:R-:W-:-:S05]  /*12f0*/  IMAD.IADD R24, R24, 0x1, R17 ;  /* 0x0000000118187824 */ /* 0x020fca00078e0211 */
[----:B--2---:R-:W-:-:S13]  /*1300*/  ISETP.GE.AND P1, PT, R24, R25, PT ;  /* 0x000000191800720c */ /* 0x004fda0003f26270 */
[----:B------:R0:W-:Y:S02]  /*1310*/  @!P1 STG.E desc[UR6][R14.64], R24 ;  /* 0x000000180e009986 */ /* 0x0001e4000c101906 */
.L_x_12:
[----:B------:R-:W5:Y:S01]  /*1320*/  LDG.E R17, desc[UR6][R12.64+0x4] ;  /* 0x000004060c117981 */ /* 0x000f62000c1e1900 */
[----:B0-----:R-:W-:-:S04]  /*1330*/  IADD3 R15, P1, PT, R4, R23, RZ ;  /* 0x00000017040f7210 */ /* 0x001fc80007f3e0ff */
[----:B------:R-:W-:Y:S02]  /*1340*/  LEA.HI.X.SX32 R16, R4, RZ, 0x1, P1 ;  /* 0x000000ff04107211 */ /* 0x000fe400008f0eff */
[----:B------:R-:W-:-:S04]  /*1350*/  LEA R14, P2, R15, UR8, 0x2 ;  /* 0x000000080f0e7c11 */ /* 0x000fc8000f8410ff */
[----:B------:R-:W-:Y:S02]  /*1360*/  LEA.HI.X R15, R15, UR9, R16, 0x2, P2 ;  /* 0x000000090f0f7c11 */ /* 0x000fe400090f1410 */
[----:B-----5:R-:W-:Y:S01]  /*1370*/  ISETP.NE.AND P1, PT, R17, RZ, PT ;  /* 0x000000ff1100720c */ /* 0x020fe20003f25270 */
[----:B------:R-:W-:-:S04]  /*1380*/  IMAD.IADD R17, R0, 0x1, R23 ;  /* 0x0000000100117824 */ /* 0x000fc800078e0217 */
[----:B----4-:R-:W-:-:S08]  /*1390*/  IMAD.WIDE.U32 R16, R17, 0x4, R18 ;  /* 0x0000000411107825 */ /* 0x010fd000078e0012 */
[----:B------:R-:W-:Y:S05]  /*13a0*/  @P1 BRA `(.L_x_13) ;  /* 0x0000000000181947 */ /* 0x000fea0003800000 */
[----:B------:R-:W4:Y:S04]  /*13b0*/  LDG.E R24, desc[UR6][R6.64] ;  /* 0x0000000606187981 */ /* 0x000f28000c1e1900 */
[----:B------:R-:W4:Y:S02]  /*13c0*/  LDG.E R25, desc[UR6][R14.64+0x4] ;  /* 0x000004060e197981 */ /* 0x000f24000c1e1900 */
[----:B----4-:R-:W-:Y:S02]  /*13d0*/  IMAD.IADD R25, R24, 0x1, R25 ;  /* 0x0000000118197824 */ /* 0x010fe400078e0219 */
[----:B------:R-:W4:Y:S03]  /*13e0*/  LDG.E R24, desc[UR6][R16.64+0x4] ;  /* 0x0000040610187981 */ /* 0x000f26000c1e1900 */
[----:B----4-:R-:W-:-:S13]  /*13f0*/  ISETP.GE.AND P1, PT, R25, R24, PT ;  /* 0x000000181900720c */ /* 0x010fda0003f26270 */
[----:B------:R0:W-:Y:S02]  /*1400*/  @!P1 STG.E desc[UR6][R16.64+0x4], R25 ;  /* 0x0000041910009986 */ /* 0x0001e4000c101906 */
.L_x_13:
[----:B------:R-:W4:Y:S02]  /*1410*/  LDG.E R24, desc[UR6][R12.64+0x8] ;  /* 0x000008060c187981 */ /* 0x000f24000c1e1900 */
[----:B----4-:R-:W-:-:S13]  /*1420*/  ISETP.NE.AND P1, PT, R24, RZ, PT ;  /* 0x000000ff1800720c */ /* 0x010fda0003f25270 */
[----:B------:R-:W-:Y:S05]  /*1430*/  @P1 BRA `(.L_x_14) ;  /* 0x0000000000181947 */ /* 0x000fea0003800000 */
[----:B------:R-:W4:Y:S04]  /*1440*/  LDG.E R24, desc[UR6][R6.64] ;  /* 0x0000000606187981 */ /* 0x000f28000c1e1900 */
[----:B0-----:R-:W4:Y:S02]  /*1450*/  LDG.E R25, desc[UR6][R14.64+0x8] ;  /* 0x000008060e197981 */ /* 0x001f24000c1e1900 */
[----:B----4-:R-:W-:Y:S02]  /*1460*/  IMAD.IADD R25, R24, 0x1, R25 ;  /* 0x0000000118197824 */ /* 0x010fe400078e0219 */
[----:B------:R-:W4:Y:S03]  /*1470*/  LDG.E R24, desc[UR6][R16.64+0x8] ;  /* 0x0000080610187981 */ /* 0x000f26000c1e1900 */
[----:B----4-:R-:W-:-:S13]  /*1480*/  ISETP.GE.AND P1, PT, R25, R24, PT ;  /* 0x000000181900720c */ /* 0x010fda0003f26270 */
[----:B------:R1:W-:Y:S02]  /*1490*/  @!P1 STG.E desc[UR6][R16.64+0x8], R25 ;  /* 0x0000081910009986 */ /* 0x0003e4000c101906 */
.L_x_14:
[----:B------:R-:W4:Y:S02]  /*14a0*/  LDG.E R12, desc[UR6][R12.64+0xc] ;  /* 0x00000c060c0c7981 */ /* 0x000f24000c1e1900 */
[----:B----4-:R-:W-:-:S13]  /*14b0*/  ISETP.NE.AND P1, PT, R12, RZ, PT ;  /* 0x000000ff0c00720c */ /* 0x010fda0003f25270 */
[----:B------:R-:W-:Y:S05]  /*14c0*/  @P1 BRA `(.L_x_15) ;  /* 0x0000000000181947 */ /* 0x000fea0003800000 */
[----:B------:R-:W4:Y:S04]  /*14d0*/  LDG.E R15, desc[UR6][R14.64+0xc] ;  /* 0x00000c060e0f7981 */ /* 0x000f28000c1e1900 */
[----:B------:R-:W4:Y:S04]  /*14e0*/  LDG.E R12, desc[UR6][R6.64] ;  /* 0x00000006060c7981 */ /* 0x000f28000c1e1900 */
[----:B------:R-:W5:Y:S01]  /*14f0*/  LDG.E R13, desc[UR6][R16.64+0xc] ;  /* 0x00000c06100d7981 */ /* 0x000f62000c1e1900 */
[----:B----4-:R-:W-:-:S05]  /*1500*/  IMAD.IADD R12, R12, 0x1, R15 ;  /* 0x000000010c0c7824 */ /* 0x010fca00078e020f */
[----:B-----5:R-:W-:-:S13]  /*1510*/  ISETP.GE.AND P1, PT, R12, R13, PT ;  /* 0x0000000d0c00720c */ /* 0x020fda0003f26270 */
[----:B------:R4:W-:Y:S02]  /*1520*/  @!P1 STG.E desc[UR6][R16.64+0xc], R12 ;  /* 0x00000c0c10009986 */ /* 0x0009e4000c101906 */
.L_x_15:
[----:B------:R-:W-:-:S05]  /*1530*/  VIADD R23, R23, 0x4 ;  /* 0x0000000417177836 */ /* 0x000fca0000000000 */
[----:B------:R-:W-:-:S13]  /*1540*/  ISETP.NE.AND P1, PT, R23, R2, PT ;  /* 0x000000021700720c */ /* 0x000fda0003f25270 */
[----:B------:R-:W-:Y:S05]  /*1550*/  @P1 BRA `(.L_x_16) ;  /* 0xfffffffc00381947 */ /* 0x000fea000383ffff */
[----:B--2---:R-:W-:-:S07]  /*1560*/  IMAD.MOV.U32 R9, RZ, RZ, R2 ;  /* 0x000000ffff097224 */ /* 0x004fce00078e0002 */
.L_x_11:
[----:B------:R-:W-:-:S13]  /*1570*/  ISETP.NE.AND P1, PT, R22, RZ, PT ;  /* 0x000000ff1600720c */ /* 0x000fda0003f25270 */
[----:B------:R-:W-:Y:S05]  /*1580*/  @!P1 BRA `(.L_x_17) ;  /* 0x0000000000b89947 */ /* 0x000fea0003800000 */
[----:B------:R-:W-:-:S05]  /*1590*/  IMAD.WIDE.U32 R20, R9, 0x4, R20 ;  /* 0x0000000409147825 */ /* 0x000fca00078e0014 */
[----:B------:R-:W2:Y:S01]  /*15a0*/  LDG.E R8, desc[UR6][R20.64] ;  /* 0x0000000614087981 */ /* 0x000ea2000c1e1900 */
[----:B------:R-:W-:Y:S02]  /*15b0*/  ISETP.NE.AND P2, PT, R22, 0x1, PT ;  /* 0x000000011600780c */ /* 0x000fe40003f45270 */
[----:B--2---:R-:W-:-:S13]  /*15c0*/  ISETP.NE.AND P1, PT, R8, RZ, PT ;  /* 0x000000ff0800720c */ /* 0x004fda0003f25270 */
[----:B------:R-:W-:Y:S05]  /*15d0*/  @P1 BRA `(.L_x_18) ;  /* 0x00000000002c1947 */ /* 0x000fea0003800000 */
[----:B---3--:R-:W2:Y:S01]  /*15e0*/  LDC.64 R10, c[0x0][0x380] ;  /* 0x0000e000ff0a7b82 */ /* 0x008ea20000000a00 */
[--C-:B------:R-:W-:Y:S01]  /*15f0*/  IMAD.IADD R13, R4, 0x1, R9.reuse ;  /* 0x00000001040d7824 */ /* 0x100fe200078e0209 */
[----:B------:R-:W3:Y:S01]  /*1600*/  LDG.E R8, desc[UR6][R6.64] ;  /* 0x0000000606087981 */ /* 0x000ee2000c1e1900 */
[----:B------:R-:W-:-:S04]  /*1610*/  IMAD.IADD R15, R0, 0x1, R9 ;  /* 0x00000001000f7824 */ /* 0x000fc800078e0209 */
[----:B------:R-:W-:-:S05]  /*1620*/  IMAD.WIDE.U32 R18, R15, 0x4, R18 ;  /* 0x000000040f127825 */ /* 0x000fca00078e0012 */
[----:B----4-:R-:W4:Y:S01]  /*1630*/  LDG.E R12, desc[UR6][R18.64] ;  /* 0x00000006120c7981 */ /* 0x010f22000c1e1900 */
[----:B--2---:R-:W-:-:S06]  /*1640*/  IMAD.WIDE R10, R13, 0x4, R10 ;  /* 0x000000040d0a7825 */ /* 0x004fcc00078e020a */
[----:B------:R-:W3:Y:S02]  /*1650*/  LDG.E R11, desc[UR6][R10.64] ;  /* 0x000000060a0b7981 */ /* 0x000ee4000c1e1900 */
[----:B---3--:R-:W-:-:S05]  /*1660*/  IMAD.IADD R13, R8, 0x1, R11 ;  /* 0x00000001080d7824 */ /* 0x008fca00078e020b */
[----:B----4-:R-:W-:-:S13]  /*1670*/  ISETP.GE.AND P1, PT, R13, R12, PT ;  /* 0x0000000c0d00720c */ /* 0x010fda0003f26270 */
[----:B------:R2:W-:Y:S02]  /*1680*/  @!P1 STG.E desc[UR6][R18.64], R13 ;  /* 0x0000000d12009986 */ /* 0x0005e4000c101906 */
.L_x_18:
[----:B------:R-:W-:Y:S05]  /*1690*/  @!P2 BRA `(.L_x_17) ;  /* 0x000000000074a947 */ /* 0x000fea0003800000 */
[----:B--2---:R-:W2:Y:S01]  /*16a0*/  LDG.E R13, desc[UR6][R20.64+0x4] ;  /* 0x00000406140d7981 */ /* 0x004ea2000c1e1900 */
[----:B------:R-:W5:Y:S01]  /*16b0*/  LDCU.128 UR8, c[0x0][0x380] ;  /* 0x00007000ff0877ac */ /* 0x000f620008000c00 */
[-C--:B---3--:R-:W-:Y:S02]  /*16c0*/  IADD3 R11, P1, PT, R4, R9.reuse, RZ ;  /* 0x00000009040b7210 */ /* 0x088fe40007f3e0ff */
[----:B------:R-:W-:Y:S02]  /*16d0*/  IADD3 R9, P3, PT, R0, R9, RZ ;  /* 0x0000000900097210 */ /* 0x000fe40007f7e0ff */
[----:B----4-:R-:W-:-:S03]  /*16e0*/  LEA.HI.X.SX32 R12, R4, RZ, 0x1, P1 ;  /* 0x000000ff040c7211 */ /* 0x010fc600008f0eff */
[----:B------:R-:W-:Y:S01]  /*16f0*/  IMAD.X R4, RZ, RZ, RZ, P3 ;  /* 0x000000ffff047224 */ /* 0x000fe200018e06ff */
[----:B------:R-:W-:Y:S02]  /*1700*/  ISETP.NE.AND P3, PT, R22, 0x2, PT ;  /* 0x000000021600780c */ /* 0x000fe40003f65270 */
[----:B-----5:R-:W-:Y:S02]  /*1710*/  LEA R10, P2, R11, UR8, 0x2 ;  /* 0x000000080b0a7c11 */ /* 0x020fe4000f8410ff */
[----:B------:R-:W-:Y:S02]  /*1720*/  LEA R8, P4, R9, UR10, 0x2 ;  /* 0x0000000a09087c11 */ /* 0x000fe4000f8810ff */
[----:B------:R-:W-:Y:S02]  /*1730*/  LEA.HI.X R11, R11, UR9, R12, 0x2, P2 ;  /* 0x000000090b0b7c11 */ /* 0x000fe400090f140c */
[----:B------:R-:W-:Y:S02]  /*1740*/  LEA.HI.X R9, R9, UR11, R4, 0x2, P4 ;  /* 0x0000000b09097c11 */ /* 0x000fe4000a0f1404 */
[----:B--2---:R-:W-:-:S13]  /*1750*/  ISETP.NE.AND P1, PT, R13, RZ, PT ;  /* 0x000000ff0d00720c */ /* 0x004fda0003f25270 */
[----:B------:R-:W-:Y:S05]  /*1760*/  @P1 BRA `(.L_x_19) ;  /* 0x0000000000181947 */ /* 0x000fea0003800000 */
[----:B------:R-:W2:Y:S04]  /*1770*/  LDG.E R4, desc[UR6][R6.64] ;  /* 0x0000000606047981 */ /* 0x000ea8000c1e1900 */
[----:B------:R-:W2:Y:S04]  /*1780*/  LDG.E R13, desc[UR6][R10.64+0x4] ;  /* 0x000004060a0d7981 */ /* 0x000ea8000c1e1900 */
[----:B------:R-:W3:Y:S01]  /*1790*/  LDG.E R12, desc[UR6][R8.64+0x4] ;  /* 0x00000406080c7981 */ /* 0x000ee2000c1e1900 */
[----:B--2---:R-:W-:-:S05]  /*17a0*/  IMAD.IADD R13, R4, 0x1, R13 ;  /* 0x00000001040d7824 */ /* 0x004fca00078e020d */
[----:B---3--:R-:W-:-:S13]  /*17b0*/  ISETP.GE.AND P1, PT, R13, R12, PT ;  /* 0x0000000c0d00720c */ /* 0x008fda0003f26270 */
[----:B------:R2:W-:Y:S02]  /*17c0*/  @!P1 STG.E desc[UR6][R8.64+0x4], R13 ;  /* 0x0000040d08009986 */ /* 0x0005e4000c101906 */
.L_x_19:
[----:B------:R-:W-:Y:S05]  /*17d0*/  @!P3 BRA `(.L_x_17) ;  /* 0x000000000024b947 */ /* 0x000fea0003800000 */
[----:B------:R-:W3:Y:S02]  /*17e0*/  LDG.E R20, desc[UR6][R20.64+0x8] ;  /* 0x0000080614147981 */ /* 0x000ee4000c1e1900 */
[----:B---3--:R-:W-:-:S13]  /*17f0*/  ISETP.NE.AND P1, PT, R20, RZ, PT ;  /* 0x000000ff1400720c */ /* 0x008fda0003f25270 */
[----:B------:R-:W-:Y:S05]  /*1800*/  @P1 BRA `(.L_x_17) ;  /* 0x0000000000181947 */ /* 0x000fea0003800000 */
[----:B------:R-:W2:Y:S04]  /*1810*/  LDG.E R6, desc[UR6][R6.64] ;  /* 0x0000000606067981 */ /* 0x000ea8000c1e1900 */
[----:B------:R-:W2:Y:S04]  /*1820*/  LDG.E R11, desc[UR6][R10.64+0x8] ;  /* 0x000008060a0b7981 */ /* 0x000ea8000c1e1900 */
[----:B------:R-:W3:Y:S01]  /*1830*/  LDG.E R4, desc[UR6][R8.64+0x8] ;  /* 0x0000080608047981 */ /* 0x000ee2000c1e1900 */
[----:B--2---:R-:W-:-:S05]  /*1840*/  IMAD.IADD R13, R6, 0x1, R11 ;  /* 0x00000001060d7824 */ /* 0x004fca00078e020b */
[----:B---3--:R-:W-:-:S13]  /*1850*/  ISETP.GE.AND P1, PT, R13, R4, PT ;  /* 0x000000040d00720c */ /* 0x008fda0003f26270 */
[----:B------:R2:W-:Y:S02]  /*1860*/  @!P1 STG.E desc[UR6][R8.64+0x8], R13 ;  /* 0x0000080d08009986 */ /* 0x0005e4000c101906 */
.L_x_17:
[----:B------:R-:W-:Y:S05]  /*1870*/  @P0 BRA `(.L_x_20) ;  /* 0xfffffff000b00947 */ /* 0x000fea000383ffff */
[----:B------:R-:W-:Y:S05]  /*1880*/  EXIT ;  /* 0x000000000000794d */ /* 0x000fea0003800000 */
.L_x_21:
[----:B------:R-:W-:-:S00]  /*1890*/  BRA `(.L_x_21) ;  /* 0xfffffffc00fc7947 */ /* 0x000fc0000383ffff */
[----:B------:R-:W-:-:S00]  /*18a0*/  NOP ;  /* 0x0000000000007918 */ /* 0x000fc00000000000 */
        /* <DEDUP_REMOVED lines=13> */
.L_x_36:


//--------------------- .text._Z9addArraysPiS_S_  --------------------------
	.section	.text._Z9addArraysPiS_S_,"ax",@progbits
	.align	128
        .global         _Z9addArraysPiS_S_
        .type           _Z9addArraysPiS_S_,@function
        .size           _Z9addArraysPiS_S_,(.L_x_37 - _Z9addArraysPiS_S_)
        .other          _Z9addArraysPiS_S_,@"STO_CUDA_ENTRY STV_DEFAULT"
_Z9addArraysPiS_S_:
.text._Z9addArraysPiS_S_:
[----:B------:R-:W-:Y:S01]  /*0000*/  LDC R1, c[0x0][0x37c] ;  /* 0x0000df00ff017b82 */ /* 0x000fe20000000800 */
[----:B------:R-:W0:Y:S07]  /*0010*/  S2R R11, SR_TID.X ;  /* 0x00000000000b7919 */ /* 0x000e2e0000002100 */
[----:B------:R-:W0:Y:S01]  /*0020*/  LDC.64 R2, c[0x0][0x380] ;  /* 0x0000e000ff027b82 */ /* 0x000e220000000a00 */
[----:B------:R-:W1:Y:S07]  /*0030*/  LDCU.64 UR4, c[0x0][0x358] ;  /* 0x00006b00ff0477ac */ /* 0x000e6e0008000a00 */
[----:B------:R-:W2:Y:S08]  /*0040*/  LDC.64 R4, c[0x0][0x388] ;  /* 0x0000e200ff047b82 */ /* 0x000eb00000000a00 */
[----:B------:R-:W3:Y:S01]  /*0050*/  LDC.64 R6, c[0x0][0x390] ;  /* 0x0000e400ff067b82 */ /* 0x000ee20000000a00 */
[----:B0-----:R-:W-:-:S04]  /*0060*/  IMAD.WIDE.U32 R2, R11, 0x4, R2 ;  /* 0x000000040b027825 */ /* 0x001fc800078e0002 */
[C---:B--2---:R-:W-:Y:S02]  /*0070*/  IMAD.WIDE.U32 R4, R11.reuse, 0x4, R4 ;  /* 0x000000040b047825 */ /* 0x044fe400078e0004 */
[----:B-1----:R-:W2:Y:S04]  /*0080*/  LDG.E R2, desc[UR4][R2.64] ;  /* 0x0000000402027981 */ /* 0x002ea8000c1e1900 */
[----:B------:R-:W2:Y:S01]  /*0090*/  LDG.E R5, desc[UR4][R4.64] ;  /* 0x0000000404057981 */ /* 0x000ea2000c1e1900 */
[----:B---3--:R-:W-:-:S04]  /*00a0*/  IMAD.WIDE.U32 R6, R11, 0x4, R6 ;  /* 0x000000040b067825 */ /* 0x008fc800078e0006 */
[----:B--2---:R-:W-:-:S05]  /*00b0*/  IMAD R0, R2, R5, RZ ;  /* 0x0000000502007224 */ /* 0x004fca00078e02ff */
[----:B------:R-:W-:-:S04]  /*00c0*/  SHF.L.U32 R0, R0, 0x1, RZ ;  /* 0x0000000100007819 */ /* 0x000fc800000006ff */
[----:B------:R-:W-:-:S05]  /*00d0*/  SHF.R.S32.HI R9, RZ, 0x1, R0 ;  /* 0x00000001ff097819 */ /* 0x000fca0000011400 */
[----:B------:R-:W-:-:S05]  /*00e0*/  IMAD R9, R2, R9, RZ ;  /* 0x0000000902097224 */ /* 0x000fca00078e02ff */
[----:B------:R-:W-:Y:S01]  /*00f0*/  STG.E desc[UR4][R6.64], R9 ;  /* 0x0000000906007986 */ /* 0x000fe2000c101904 */
[----:B------:R-:W-:Y:S05]  /*0100*/  EXIT ;  /* 0x000000000000794d */ /* 0x000fea0003800000 */
.L_x_22:
        /* <DEDUP_REMOVED lines=15> */
.L_x_37:


//--------------------- .text._Z9addKerneliiiPi   --------------------------
	.section	.text._Z9addKerneliiiPi,"ax",@progbits
	.align	128
        .global         _Z9addKerneliiiPi
        .type           _Z9addKerneliiiPi,@function
        .size           _Z9addKerneliiiPi,(.L_x_38 - _Z9addKerneliiiPi)
        .other          _Z9addKerneliiiPi,@"STO_CUDA_ENTRY STV_DEFAULT"
_Z9addKerneliiiPi:
.text._Z9addKerneliiiPi:
[----:B------:R-:W-:Y:S08]  /*0000*/  LDC R1, c[0x0][0x37c] ;  /* 0x0000df00ff017b82 */ /* 0x000ff00000000800 */
[----:B------:R-:W0:Y:S01]  /*0010*/  LDC R9, c[0x0][0x388] ;  /* 0x0000e200ff097b82 */ /* 0x000e220000000800 */
[----:B------:R-:W1:Y:S07]  /*0020*/  LDCU.64 UR4, c[0x0][0x358] ;  /* 0x00006b00ff0477ac */ /* 0x000e6e0008000a00 */
[----:B------:R-:W2:Y:S01]  /*0030*/  LDC.64 R6, c[0x0][0x380] ;  /* 0x0000e000ff067b82 */ /* 0x000ea20000000a00 */
[----:B0-----:R-:W-:-:S04]  /*0040*/  IABS R5, R9 ;  /* 0x0000000900057213 */ /* 0x001fc80000000000 */
[----:B------:R-:W0:Y:S01]  /*0050*/  I2F.RP R4, R5 ;  /* 0x0000000500047306 */ /* 0x000e220000209400 */
[----:B--2---:R-:W-:-:S05]  /*0060*/  IMAD R0, R7, R6, RZ ;  /* 0x0000000607007224 */ /* 0x004fca00078e02ff */
[----:B------:R-:W-:Y:S02]  /*0070*/  IABS R6, R0 ;  /* 0x0000000000067213 */ /* 0x000fe40000000000 */
[----:B------:R-:W-:Y:S01]  /*0080*/  LOP3.LUT R0, R0, R9, RZ, 0x3c, !PT ;  /* 0x0000000900007212 */ /* 0x000fe200078e3cff */
[----:B0-----:R-:W0:Y:S03]  /*0090*/  MUFU.RCP R4, R4 ;  /* 0x0000000400047308 */ /* 0x001e260000001000 */
[----:B------:R-:W-:Y:S01]  /*00a0*/  ISETP.GE.AND P1, PT, R0, RZ, PT ;  /* 0x000000ff0000720c */ /* 0x000fe20003f26270 */
[----:B0-----:R-:W-:-:S04]  /*00b0*/  VIADD R2, R4, 0xffffffe ;  /* 0x0ffffffe04027836 */ /* 0x001fc80000000000 */
[----:B------:R0:W2:Y:S02]  /*00c0*/  F2I.FTZ.U32.TRUNC.NTZ R3, R2 ;  /* 0x0000000200037305 */ /* 0x0000a4000021f000 */
[----:B0-----:R-:W-:Y:S02]  /*00d0*/  HFMA2 R2, -RZ, RZ, 0, 0 ;  /* 0x00000000ff027431 */ /* 0x001fe400000001ff */
[----:B--2---:R-:W-:-:S04]  /*00e0*/  IMAD.MOV R8, RZ, RZ, -R3 ;  /* 0x000000ffff087224 */ /* 0x004fc800078e0a03 */
[----:B------:R-:W-:-:S04]  /*00f0*/  IMAD R7, R8, R5, RZ ;  /* 0x0000000508077224 */ /* 0x000fc800078e02ff */
[----:B------:R-:W-:-:S06]  /*0100*/  IMAD.HI.U32 R3, R3, R7, R2 ;  /* 0x0000000703037227 */ /* 0x000fcc00078e0002 */
[----:B------:R-:W-:-:S04]  /*0110*/  IMAD.HI.U32 R4, R3, R6, RZ ;  /* 0x0000000603047227 */ /* 0x000fc800078e00ff */
[----:B------:R-:W-:-:S04]  /*0120*/  IMAD.MOV R3, RZ, RZ, -R4 ;  /* 0x000000ffff037224 */ /* 0x000fc800078e0a04 */
[----:B------:R-:W-:-:S05]  /*0130*/  IMAD R2, R5, R3, R6 ;  /* 0x0000000305027224 */ /* 0x000fca00078e0206 */
[----:B------:R-:W-:-:S13]  /*0140*/  ISETP.GT.U32.AND P2, PT, R5, R2, PT ;  /* 0x000000020500720c */ /* 0x000fda0003f44070 */
[-C--:B------:R-:W-:Y:S01]  /*0150*/  @!P2 IADD3 R2, PT, PT, R2, -R5.reuse, RZ ;  /* 0x800000050202a210 */ /* 0x080fe20007ffe0ff */
[----:B------:R-:W-:Y:S01]  /*0160*/  @!P2 VIADD R4, R4, 0x1 ;  /* 0x000000010404a836 */ /* 0x000fe20000000000 */
[----:B------:R-:W-:Y:S02]  /*0170*/  ISETP.NE.AND P2, PT, R9, RZ, PT ;  /* 0x000000ff0900720c */ /* 0x000fe40003f45270 */
[----:B------:R-:W-:Y:S02]  /*0180*/  ISETP.GE.U32.AND P0, PT, R2, R5, PT ;  /* 0x000000050200720c */ /* 0x000fe40003f06070 */
[----:B------:R-:W1:Y:S11]  /*0190*/  LDC.64 R2, c[0x0][0x390] ;  /* 0x0000e400ff027b82 */ /* 0x000e760000000a00 */
[----:B------:R-:W-:-:S05]  /*01a0*/  @P0 IADD3 R4, PT, PT, R4, 0x1, RZ ;  /* 0x0000000104040810 */ /* 0x000fca0007ffe0ff */
[----:B------:R-:W-:Y:S01]  /*01b0*/  @!P1 IMAD.MOV R4, RZ, RZ, -R4 ;  /* 0x000000ffff049224 */ /* 0x000fe200078e0a04 */
[----:B------:R-:W-:-:S05]  /*01c0*/  @!P2 LOP3.LUT R4, RZ, R9, RZ, 0x33, !PT ;  /* 0x00000009ff04a212 */ /* 0x000fca00078e33ff */
[----:B-1----:R-:W-:Y:S01]  /*01d0*/  STG.E desc[UR4][R2.64], R4 ;  /* 0x0000000402007986 */ /* 0x002fe2000c101904 */
[----:B------:R-:W-:Y:S05]  /*01e0*/  EXIT ;  /* 0x000000000000794d */ /* 0x000fea0003800000 */
.L_x_23:
        /* <DEDUP_REMOVED lines=9> */
.L_x_38:


//--------------------- .text._Z7fractalPhffffff  --------------------------
	.section	.text._Z7fractalPhffffff,"ax",@progbits
	.align	128
        .global         _Z7fractalPhffffff
        .type           _Z7fractalPhffffff,@function
        .size           _Z7fractalPhffffff,(.L_x_35 - _Z7fractalPhffffff)
        .other          _Z7fractalPhffffff,@"STO_CUDA_ENTRY STV_DEFAULT"
_Z7fractalPhffffff:
.text._Z7fractalPhffffff:
[----:B------:R-:W-:Y:S01]  /*0000*/  LDC R1, c[0x0][0x37c] ;  /* 0x0000df00ff017b82 */ /* 0x000fe20000000800 */
[----:B------:R-:W0:Y:S07]  /*0010*/  S2R R3, SR_TID.X ;  /* 0x0000000000037919 */ /* 0x000e2e0000002100 */
[----:B------:R-:W0:Y:S01]  /*0020*/  S2UR UR4, SR_CTAID.X ;  /* 0x00000000000479c3 */ /* 0x000e220000002500 */
[----:B------:R-:W1:Y:S01]  /*0030*/  LDCU UR6, c[0x0][0x398] ;  /* 0x00007300ff0677ac */ /* 0x000e620008000800 */
[----:B------:R-:W-:Y:S01]  /*0040*/  HFMA2 R4, -RZ, RZ, 0, 0 ;  /* 0x00000000ff047431 */ /* 0x000fe200000001ff */
[----:B------:R-:W-:Y:S01]  /*0050*/  BSSY.RECONVERGENT B0, `(.L_x_24) ;  /* 0x00000be000007945 */ /* 0x000fe20003800200 */
[----:B------:R-:W-:Y:S01]  /*0060*/  MOV R8, 0x3f000000 ;  /* 0x3f00000000087802 */ /* 0x000fe20000000f00 */
[----:B------:R-:W-:-:S03]  /*0070*/  IMAD.MOV.U32 R14, RZ, RZ, RZ ;  /* 0x000000ffff0e7224 */ /* 0x000fc600078e00ff */
[----:B------:R-:W0:Y:S08]  /*0080*/  LDC R0, c[0x0][0x360] ;  /* 0x0000d800ff007b82 */ /* 0x000e300000000800 */
[----:B------:R-:W1:Y:S01]  /*0090*/  LDC R2, c[0x0][0x388] ;  /* 0x0000e200ff027b82 */ /* 0x000e620000000800 */
[----:B0-----:R-:W-:Y:S01]  /*00a0*/  IMAD R0, R0, UR4, R3 ;  /* 0x0000000400007c24 */ /* 0x001fe2000f8e0203 */
[----:B------:R-:W0:Y:S04]  /*00b0*/  LDCU.64 UR4, c[0x0][0x358] ;  /* 0x00006b00ff0477ac */ /* 0x000e280008000a00 */
[----:B------:R-:W-:-:S05]  /*00c0*/  I2FP.F32.S32 R5, R0 ;  /* 0x0000000000057245 */ /* 0x000fca0000201400 */
[----:B-1----:R-:W-:-:S07]  /*00d0*/  FFMA R5, R5, UR6, R2 ;  /* 0x0000000605057c23 */ /* 0x002fce0008000002 */
.L_x_26:
[----:B------:R-:W-:Y:S01]  /*00e0*/  FADD R2, R8, R8 ;  /* 0x0000000808027221 */ /* 0x000fe20000000000 */
[----:B------:R-:W-:Y:S02]  /*00f0*/  IMAD.MOV.U32 R6, RZ, RZ, 0x3e055027 ;  /* 0x3e055027ff067424 */ /* 0x000fe400078e00ff */
[----:B------:R-:W-:Y:S01]  /*0100*/  FMUL R11, R5, R8 ;  /* 0x00000008050b7220 */ /* 0x000fe20000400000 */
[----:B------:R-:W-:Y:S01]  /*0110*/  ISETP.GE.U32.AND P2, PT, R14, 0x65, PT ;  /* 0x000000650e00780c */ /* 0x000fe20003f46070 */
[----:B------:R-:W-:-:S04]  /*0120*/  FADD R2, -R2, 1 ;  /* 0x3f80000002027421 */ /* 0x000fc80000000100 */
[----:B------:R-:W-:-:S04]  /*0130*/  FMUL R2, R5, R2 ;  /* 0x0000000205027220 */ /* 0x000fc80000400000 */
[C---:B------:R-:W-:Y:S01]  /*0140*/  FMUL R7, |R2|.reuse, 8388608 ;  /* 0x4b00000002077820 */ /* 0x040fe20000400200 */
[----:B------:R-:W-:-:S04]  /*0150*/  FSETP.GEU.AND P0, PT, |R2|, 1.175494350822287508e-38, PT ;  /* 0x008000000200780b */ /* 0x000fc80003f0e200 */
[----:B------:R-:W-:-:S04]  /*0160*/  FSEL R7, R7, |R2|, !P0 ;  /* 0x4000000207077208 */ /* 0x000fc80004000000 */
[----:B------:R-:W-:-:S04]  /*0170*/  IADD3 R2, PT, PT, R7, -0x3f2aaaab, RZ ;  /* 0xc0d5555507027810 */ /* 0x000fc80007ffe0ff */
[----:B------:R-:W-:-:S04]  /*0180*/  LOP3.LUT R10, R2, 0xff800000, RZ, 0xc0, !PT ;  /* 0xff800000020a7812 */ /* 0x000fc800078ec0ff */
[-C--:B------:R-:W-:Y:S02]  /*0190*/  IADD3 R2, PT, PT, R7, -R10.reuse, RZ ;  /* 0x8000000a07027210 */ /* 0x080fe40007ffe0ff */
[----:B------:R-:W-:Y:S02]  /*01a0*/  I2FP.F32.S32 R3, R10 ;  /* 0x0000000a00037245 */ /* 0x000fe40000201400 */
[----:B------:R-:W-:Y:S01]  /*01b0*/  MOV R10, 0x7f800000 ;  /* 0x7f800000000a7802 */ /* 0x000fe20000000f00 */
[----:B------:R-:W-:-:S04]  /*01c0*/  FADD R13, R2, -1 ;  /* 0xbf800000020d7421 */ /* 0x000fc80000000000 */
[----:B------:R-:W-:-:S04]  /*01d0*/  FFMA R2, R13, -R6, 0.14084610342979431152 ;  /* 0x3e1039f60d027423 */ /* 0x000fc80000000806 */
[----:B------:R-:W-:-:S04]  /*01e0*/  FFMA R2, R13, R2, -0.12148627638816833496 ;  /* 0xbdf8cdcc0d027423 */ /* 0x000fc80000000002 */
[----:B------:R-:W-:-:S04]  /*01f0*/  FFMA R2, R13, R2, 0.13980610668659210205 ;  /* 0x3e0f29550d027423 */ /* 0x000fc80000000002 */
[----:B------:R-:W-:Y:S01]  /*0200*/  FFMA R12, R13, R2, -0.16684235632419586182 ;  /* 0xbe2ad8b90d0c7423 */ /* 0x000fe20000000002 */
[----:B------:R-:W-:-:S03]  /*0210*/  FADD R2, -R8, 1 ;  /* 0x3f80000008027421 */ /* 0x000fc60000000100 */
[----:B------:R-:W-:Y:S01]  /*0220*/  FFMA R12, R13, R12, 0.20012299716472625732 ;  /* 0x3e4ced0b0d0c7423 */ /* 0x000fe2000000000c */
[----:B------:R-:W-:Y:S01]  /*0230*/  FMUL R11, R11, R2 ;  /* 0x000000020b0b7220 */ /* 0x000fe20000400000 */
[----:B------:R-:W-:Y:S02]  /*0240*/  FSEL R2, RZ, -23, P0 ;  /* 0xc1b80000ff027808 */ /* 0x000fe40000000000 */
[----:B------:R-:W-:Y:S01]  /*0250*/  FFMA R12, R13, R12, -0.24999669194221496582 ;  /* 0xbe7fff220d0c7423 */ /* 0x000fe2000000000c */
[----:B------:R-:W-:Y:S01]  /*0260*/  FADD R8, R11, -R8 ;  /* 0x800000080b087221 */ /* 0x000fe20000000000 */
[----:B------:R-:W-:Y:S01]  /*0270*/  ISETP.GT.U32.AND P0, PT, R7, 0x7f7fffff, PT ;  /* 0x7f7fffff0700780c */ /* 0x000fe20003f04070 */
[----:B------:R-:W-:Y:S01]  /*0280*/  FFMA R2, R3, 1.1920928955078125e-07, R2 ;  /* 0x3400000003027823 */ /* 0x000fe20000000002 */
[C---:B------:R-:W-:Y:S01]  /*0290*/  FFMA R12, R13.reuse, R12, 0.33333182334899902344 ;  /* 0x3eaaaa780d0c7423 */ /* 0x040fe2000000000c */
[----:B------:R-:W-:Y:S02]  /*02a0*/  IMAD.MOV.U32 R3, RZ, RZ, 0x3eb0c6f7 ;  /* 0x3eb0c6f7ff037424 */ /* 0x000fe400078e00ff */
[----:B------:R-:W1:Y:S01]  /*02b0*/  F2F.F64.F32 R8, |R8| ;  /* 0x4000000800087310 */ /* 0x000e620000201800 */
[----:B------:R-:W-:-:S04]  /*02c0*/  FFMA R12, R13, R12, -0.5 ;  /* 0xbf0000000d0c7423 */ /* 0x000fc8000000000c */
[----:B------:R-:W-:-:S04]  /*02d0*/  FMUL R12, R13, R12 ;  /* 0x0000000c0d0c7220 */ /* 0x000fc80000400000 */
[----:B------:R-:W-:-:S04]  /*02e0*/  FFMA R13, R13, R12, R13 ;  /* 0x0000000c0d0d7223 */ /* 0x000fc8000000000d */
[----:B------:R-:W-:Y:S01]  /*02f0*/  FFMA R13, R2, 0.69314718246459960938, R13 ;  /* 0x3f317218020d7823 */ /* 0x000fe2000000000d */
[----:B------:R-:W-:Y:S01]  /*0300*/  MOV R2, 0xa0b5ed8d ;  /* 0xa0b5ed8d00027802 */ /* 0x000fe20000000f00 */
[C---:B------:R-:W-:Y:S01]  /*0310*/  @P0 FFMA R13, R7.reuse, R10, +INF ;  /* 0x7f800000070d0423 */ /* 0x040fe2000000000a */
[----:B------:R-:W-:-:S04]  /*0320*/  FSETP.NEU.AND P0, PT, R7, RZ, PT ;  /* 0x000000ff0700720b */ /* 0x000fc80003f0d000 */
[----:B-1----:R-:W-:Y:S01]  /*0330*/  DSETP.GEU.AND P1, PT, R8, R2, PT ;  /* 0x000000020800722a */ /* 0x002fe20003f2e000 */
[----:B------:R-:W-:-:S05]  /*0340*/  FSEL R13, R13, -INF , P0 ;  /* 0xff8000000d0d7808 */ /* 0x000fca0000000000 */
[----:B------:R-:W-:-:S08]  /*0350*/  FADD R4, R13, R4 ;  /* 0x000000040d047221 */ /* 0x000fd00000000000 */
[----:B------:R-:W-:Y:S05]  /*0360*/  @!P1 BRA P2, `(.L_x_25) ;  /* 0x0000000400d09947 */ /* 0x000fea0001000000 */
[----:B------:R-:W-:Y:S01]  /*0370*/  FADD R7, R11, R11 ;  /* 0x0000000b0b077221 */ /* 0x000fe20000000000 */
[----:B------:R-:W-:Y:S01]  /*0380*/  FMUL R12, R5, R11 ;  /* 0x0000000b050c7220 */ /* 0x000fe20000400000 */
[----:B------:R-:W-:Y:S01]  /*0390*/  FADD R9, -R11, 1 ;  /* 0x3f8000000b097421 */ /* 0x000fe20000000100 */
[----:B------:R-:W-:Y:S01]  /*03a0*/  ISETP.GE.U32.AND P2, PT, R14, 0x64, PT ;  /* 0x000000640e00780c */ /* 0x000fe20003f46070 */
[----:B------:R-:W-:Y:S02]  /*03b0*/  FADD R8, -R7, 1 ;  /* 0x3f80000007087421 */ /* 0x000fe40000000100 */
[----:B------:R-:W-:Y:S02]  /*03c0*/  FMUL R12, R12, R9 ;  /* 0x000000090c0c7220 */ /* 0x000fe40000400000 */
[----:B------:R-:W-:Y:S02]  /*03d0*/  FMUL R8, R5, R8 ;  /* 0x0000000805087220 */ /* 0x000fe40000400000 */
[----:B------:R-:W-:-:S02]  /*03e0*/  FADD R9, -R11, R12 ;  /* 0x0000000c0b097221 */ /* 0x000fc40000000100 */
[C---:B------:R-:W-:Y:S01]  /*03f0*/  FMUL R7, |R8|.reuse, 8388608 ;  /* 0x4b00000008077820 */ /* 0x040fe20000400200 */
[----:B------:R-:W-:-:S04]  /*0400*/  FSETP.GEU.AND P0, PT, |R8|, 1.175494350822287508e-38, PT ;  /* 0x008000000800780b */ /* 0x000fc80003f0e200 */
[----:B------:R-:W-:Y:S02]  /*0410*/  FSEL R7, R7, |R8|, !P0 ;  /* 0x4000000807077208 */ /* 0x000fe40004000000 */
[----:B------:R-:W-:Y:S02]  /*0420*/  FSEL R11, RZ, -23, P0 ;  /* 0xc1b80000ff0b7808 */ /* 0x000fe40000000000 */
[C---:B------:R-:W-:Y:S02]  /*0430*/  IADD3 R8, PT, PT, R7.reuse, -0x3f2aaaab, RZ ;  /* 0xc0d5555507087810 */ /* 0x040fe40007ffe0ff */
[----:B------:R-:W-:Y:S02]  /*0440*/  ISETP.GT.U32.AND P0, PT, R7, 0x7f7fffff, PT ;  /* 0x7f7fffff0700780c */ /* 0x000fe40003f04070 */
[----:B------:R-:W-:-:S04]  /*0450*/  LOP3.LUT R16, R8, 0xff800000, RZ, 0xc0, !PT ;  /* 0xff80000008107812 */ /* 0x000fc800078ec0ff */
[-C--:B------:R-:W-:Y:S02]  /*0460*/  IADD3 R13, PT, PT, R7, -R16.reuse, RZ ;  /* 0x80000010070d7210 */ /* 0x080fe40007ffe0ff */
[----:B------:R-:W-:-:S03]  /*0470*/  I2FP.F32.S32 R16, R16 ;  /* 0x0000001000107245 */ /* 0x000fc60000201400 */
[----:B------:R-:W-:Y:S02]  /*0480*/  FADD R13, R13, -1 ;  /* 0xbf8000000d0d7421 */ /* 0x000fe40000000000 */
[----:B------:R-:W-:Y:S02]  /*0490*/  FFMA R11, R16, 1.1920928955078125e-07, R11 ;  /* 0x34000000100b7823 */ /* 0x000fe4000000000b */
[----:B------:R-:W-:-:S04]  /*04a0*/  FFMA R8, R13, -R6, 0.14084610342979431152 ;  /* 0x3e1039f60d087423 */ /* 0x000fc80000000806 */
[----:B------:R-:W-:-:S04]  /*04b0*/  FFMA R8, R13, R8, -0.12148627638816833496 ;  /* 0xbdf8cdcc0d087423 */ /* 0x000fc80000000008 */
[----:B------:R-:W-:-:S04]  /*04c0*/  FFMA R8, R13, R8, 0.13980610668659210205 ;  /* 0x3e0f29550d087423 */ /* 0x000fc80000000008 */
[----:B------:R-:W-:-:S04]  /*04d0*/  FFMA R8, R13, R8, -0.16684235632419586182 ;  /* 0xbe2ad8b90d087423 */ /* 0x000fc80000000008 */
[----:B------:R-:W-:-:S04]  /*04e0*/  FFMA R8, R13, R8, 0.20012299716472625732 ;  /* 0x3e4ced0b0d087423 */ /* 0x000fc80000000008 */
[----:B------:R-:W-:-:S04]  /*04f0*/  FFMA R8, R13, R8, -0.24999669194221496582 ;  /* 0xbe7fff220d087423 */ /* 0x000fc80000000008 */
[C---:B------:R-:W-:Y:S02]  /*0500*/  FFMA R18, R13.reuse, R8, 0.33333182334899902344 ;  /* 0x3eaaaa780d127423 */ /* 0x040fe40000000008 */
[----:B------:R-:W1:Y:S02]  /*0510*/  F2F.F64.F32 R8, |R9| ;  /* 0x4000000900087310 */ /* 0x000e640000201800 */
[----:B------:R-:W-:-:S04]  /*0520*/  FFMA R18, R13, R18, -0.5 ;  /* 0xbf0000000d127423 */ /* 0x000fc80000000012 */
[----:B------:R-:W-:-:S04]  /*0530*/  FMUL R18, R13, R18 ;  /* 0x000000120d127220 */ /* 0x000fc80000400000 */
[----:B------:R-:W-:-:S04]  /*0540*/  FFMA R18, R13, R18, R13 ;  /* 0x000000120d127223 */ /* 0x000fc8000000000d */
[----:B------:R-:W-:Y:S01]  /*0550*/  FFMA R11, R11, 0.69314718246459960938, R18 ;  /* 0x3f3172180b0b7823 */ /* 0x000fe20000000012 */
[----:B-1----:R-:W-:Y:S01]  /*0560*/  DSETP.GEU.AND P1, PT, R8, R2, PT ;  /* 0x000000020800722a */ /* 0x002fe20003f2e000 */
[C---:B------:R-:W-:Y:S01]  /*0570*/  @P0 FFMA R11, R7.reuse, R10, +INF ;  /* 0x7f800000070b0423 */ /* 0x040fe2000000000a */
[----:B------:R-:W-:-:S04]  /*0580*/  FSETP.NEU.AND P0, PT, R7, RZ, PT ;  /* 0x000000ff0700720b */ /* 0x000fc80003f0d000 */
[----:B------:R-:W-:-:S05]  /*0590*/  FSEL R11, R11, -INF , P0 ;  /* 0xff8000000b0b7808 */ /* 0x000fca0000000000 */
[----:B------:R-:W-:-:S03]  /*05a0*/  FADD R4, R4, R11 ;  /* 0x0000000b04047221 */ /* 0x000fc60000000000 */
[----:B------:R-:W-:Y:S05]  /*05b0*/  @!P1 BRA P2, `(.L_x_25) ;  /* 0x00000004003c9947 */ /* 0x000fea0001000000 */
[----:B------:R-:W-:Y:S01]  /*05c0*/  FADD R7, R12, R12 ;  /* 0x0000000c0c077221 */ /* 0x000fe20000000000 */
[----:B------:R-:W-:Y:S01]  /*05d0*/  FMUL R11, R5, R12 ;  /* 0x0000000c050b7220 */ /* 0x000fe20000400000 */
[----:B------:R-:W-:Y:S02]  /*05e0*/  ISETP.GE.U32.AND P2, PT, R14, 0x63, PT ;  /* 0x000000630e00780c */ /* 0x000fe40003f46070 */
[----:B------:R-:W-:-:S04]  /*05f0*/  FADD R8, -R7, 1 ;  /* 0x3f80000007087421 */ /* 0x000fc80000000100 */
[----:B------:R-:W-:-:S04]  /*0600*/  FMUL R8, R5, R8 ;  /* 0x0000000805087220 */ /* 0x000fc80000400000 */
[C---:B------:R-:W-:Y:S01]  /*0610*/  FMUL R7, |R8|.reuse, 8388608 ;  /* 0x4b00000008077820 */ /* 0x040fe20000400200 */
[----:B------:R-:W-:-:S04]  /*0620*/  FSETP.GEU.AND P0, PT, |R8|, 1.175494350822287508e-38, PT ;  /* 0x008000000800780b */ /* 0x000fc80003f0e200 */
[----:B------:R-:W-:-:S05]  /*0630*/  FSEL R7, R7, |R8|, !P0 ;  /* 0x4000000807077208 */ /* 0x000fca0004000000 */
[----:B------:R-:W-:-:S05]  /*0640*/  VIADD R8, R7, 0xc0d55555 ;  /* 0xc0d5555507087836 */ /* 0x000fca0000000000 */
[----:B------:R-:W-:-:S04]  /*0650*/  LOP3.LUT R16, R8, 0xff800000, RZ, 0xc0, !PT ;  /* 0xff80000008107812 */ /* 0x000fc800078ec0ff */
[-C--:B------:R-:W-:Y:S02]  /*0660*/  IADD3 R13, PT, PT, R7, -R16.reuse, RZ ;  /* 0x80000010070d7210 */ /* 0x080fe40007ffe0ff */
[----:B------:R-:W-:-:S03]  /*0670*/  I2FP.F32.S32 R15, R16 ;  /* 0x00000010000f7245 */ /* 0x000fc60000201400 */
[----:B------:R-:W-:-:S04]  /*0680*/  FADD R13, R13, -1 ;  /* 0xbf8000000d0d7421 */ /* 0x000fc80000000000 */
[----:B------:R-:W-:-:S04]  /*0690*/  FFMA R8, R13, -R6, 0.14084610342979431152 ;  /* 0x3e1039f60d087423 */ /* 0x000fc80000000806 */
[----:B------:R-:W-:-:S04]  /*06a0*/  FFMA R8, R13, R8, -0.12148627638816833496 ;  /* 0xbdf8cdcc0d087423 */ /* 0x000fc80000000008 */
[----:B------:R-:W-:-:S04]  /*06b0*/  FFMA R8, R13, R8, 0.13980610668659210205 ;  /* 0x3e0f29550d087423 */ /* 0x000fc80000000008 */
[----:B------:R-:W-:Y:S01]  /*06c0*/  FFMA R18, R13, R8, -0.16684235632419586182 ;  /* 0xbe2ad8b90d127423 */ /* 0x000fe20000000008 */
[----:B------:R-:W-:-:S03]  /*06d0*/  FADD R8, -R12, 1 ;  /* 0x3f8000000c087421 */ /* 0x000fc60000000100 */
[----:B------:R-:W-:Y:S01]  /*06e0*/  FFMA R18, R13, R18, 0.20012299716472625732 ;  /* 0x3e4ced0b0d127423 */ /* 0x000fe20000000012 */
[----:B------:R-:W-:-:S03]  /*06f0*/  FMUL R11, R11, R8 ;  /* 0x000000080b0b7220 */ /* 0x000fc60000400000 */
[C---:B------:R-:W-:Y:S01]  /*0700*/  FFMA R18, R13.reuse, R18, -0.24999669194221496582 ;  /* 0xbe7fff220d127423 */ /* 0x040fe20000000012 */
[----:B------:R-:W-:Y:S01]  /*0710*/  FADD R8, -R12, R11 ;  /* 0x0000000b0c087221 */ /* 0x000fe20000000100 */
[----:B------:R-:W-:Y:S02]  /*0720*/  FSEL R12, RZ, -23, P0 ;  /* 0xc1b80000ff0c7808 */ /* 0x000fe40000000000 */
[----:B------:R-:W-:Y:S01]  /*0730*/  FFMA R18, R13, R18, 0.33333182334899902344 ;  /* 0x3eaaaa780d127423 */ /* 0x000fe20000000012 */
[----:B------:R-:W-:Y:S02]  /*0740*/  ISETP.GT.U32.AND P0, PT, R7, 0x7f7fffff, PT ;  /* 0x7f7fffff0700780c */ /* 0x000fe40003f04070 */
[----:B------:R-:W1:Y:S01]  /*0750*/  F2F.F64.F32 R8, |R8| ;  /* 0x4000000800087310 */ /* 0x000e620000201800 */
[----:B------:R-:W-:Y:S01]  /*0760*/  FFMA R18, R13, R18, -0.5 ;  /* 0xbf0000000d127423 */ /* 0x000fe20000000012 */
[----:B------:R-:W-:-:S03]  /*0770*/  FFMA R12, R15, 1.1920928955078125e-07, R12 ;  /* 0x340000000f0c7823 */ /* 0x000fc6000000000c */
[----:B------:R-:W-:-:S04]  /*0780*/  FMUL R18, R13, R18 ;  /* 0x000000120d127220 */ /* 0x000fc80000400000 */
[----:B------:R-:W-:-:S04]  /*0790*/  FFMA R13, R13, R18, R13 ;  /* 0x000000120d0d7223 */ /* 0x000fc8000000000d */
[----:B------:R-:W-:Y:S01]  /*07a0*/  FFMA R12, R12, 0.69314718246459960938, R13 ;  /* 0x3f3172180c0c7823 */ /* 0x000fe2000000000d */
[C---:B------:R-:W-:Y:S01]  /*07b0*/  @P0 FFMA R12, R7.reuse, R10, +INF ;  /* 0x7f800000070c0423 */ /* 0x040fe2000000000a */
[----:B-1----:R-:W-:Y:S01]  /*07c0*/  DSETP.GEU.AND P1, PT, R8, R2, PT ;  /* 0x000000020800722a */ /* 0x002fe20003f2e000 */
[----:B------:R-:W-:-:S04]  /*07d0*/  FSETP.NEU.AND P0, PT, R7, RZ, PT ;  /* 0x000000ff0700720b */ /* 0x000fc80003f0d000 */
[----:B------:R-:W-:-:S05]  /*07e0*/  FSEL R7, R12, -INF , P0 ;  /* 0xff8000000c077808 */ /* 0x000fca0000000000 */
[----:B------:R-:W-:-:S04]  /*07f0*/  FADD R4, R4, R7 ;  /* 0x0000000704047221 */ /* 0x000fc80000000000 */
[----:B------:R-:W-:Y:S05]  /*0800*/  @!P1 BRA P2, `(.L_x_25) ;  /* 0x0000000000a89947 */ /* 0x000fea0001000000 */
[----:B------:R-:W-:Y:S01]  /*0810*/  FADD R7, R11, R11 ;  /* 0x0000000b0b077221 */ /* 0x000fe20000000000 */
[----:B------:R-:W-:-:S03]  /*0820*/  ISETP.GE.U32.AND P2, PT, R14, 0x62, PT ;  /* 0x000000620e00780c */ /* 0x000fc60003f46070 */
[----:B------:R-:W-:-:S04]  /*0830*/  FADD R8, -R7, 1 ;  /* 0x3f80000007087421 */ /* 0x000fc80000000100 */
[----:B------:R-:W-:-:S04]  /*0840*/  FMUL R8, R5, R8 ;  /* 0x0000000805087220 */ /* 0x000fc80000400000 */
[C---:B------:R-:W-:Y:S01]  /*0850*/  FMUL R9, |R8|.reuse, 8388608 ;  /* 0x4b00000008097820 */ /* 0x040fe20000400200 */
[----:B------:R-:W-:-:S04]  /*0860*/  FSETP.GEU.AND P0, PT, |R8|, 1.175494350822287508e-38, PT ;  /* 0x008000000800780b */ /* 0x000fc80003f0e200 */
[----:B------:R-:W-:Y:S01]  /*0870*/  FSEL R9, R9, |R8|, !P0 ;  /* 0x4000000809097208 */ /* 0x000fe20004000000 */
[----:B------:R-:W-:-:S03]  /*0880*/  FMUL R8, R5, R11 ;  /* 0x0000000b05087220 */ /* 0x000fc60000400000 */
[----:B------:R-:W-:-:S04]  /*0890*/  IADD3 R7, PT, PT, R9, -0x3f2aaaab, RZ ;  /* 0xc0d5555509077810 */ /* 0x000fc80007ffe0ff */
[----:B------:R-:W-:Y:S01]  /*08a0*/  LOP3.LUT R12, R7, 0xff800000, RZ, 0xc0, !PT ;  /* 0xff800000070c7812 */ /* 0x000fe200078ec0ff */
[----:B------:R-:W-:-:S03]  /*08b0*/  FADD R7, -R11, 1 ;  /* 0x3f8000000b077421 */ /* 0x000fc60000000100 */
[-C--:B------:R-:W-:Y:S01]  /*08c0*/  IADD3 R13, PT, PT, R9, -R12.reuse, RZ ;  /* 0x8000000c090d7210 */ /* 0x080fe20007ffe0ff */
[----:B------:R-:W-:Y:S01]  /*08d0*/  FMUL R8, R8, R7 ;  /* 0x0000000708087220 */ /* 0x000fe20000400000 */
[----:B------:R-:W-:-:S03]  /*08e0*/  I2FP.F32.S32 R12, R12 ;  /* 0x0000000c000c7245 */ /* 0x000fc60000201400 */
[----:B------:R-:W-:Y:S01]  /*08f0*/  FADD R13, R13, -1 ;  /* 0xbf8000000d0d7421 */ /* 0x000fe20000000000 */
[----:B------:R-:W-:Y:S01]  /*0900*/  FADD R7, -R11, R8 ;  /* 0x000000080b077221 */ /* 0x000fe20000000100 */
[----:B------:R-:W-:Y:S02]  /*0910*/  FSEL R11, RZ, -23, P0 ;  /* 0xc1b80000ff0b7808 */ /* 0x000fe40000000000 */
[----:B------:R-:W-:Y:S01]  /*0920*/  FFMA R6, R13, -R6, 0.14084610342979431152 ;  /* 0x3e1039f60d067423 */ /* 0x000fe20000000806 */
[----:B------:R-:W-:Y:S02]  /*0930*/  ISETP.GT.U32.AND P0, PT, R9, 0x7f7fffff, PT ;  /* 0x7f7fffff0900780c */ /* 0x000fe40003f04070 */
[----:B------:R-:W-:Y:S01]  /*0940*/  FFMA R11, R12, 1.1920928955078125e-07, R11 ;  /* 0x340000000c0b7823 */ /* 0x000fe2000000000b */
        /* <DEDUP_REMOVED lines=17> */
[----:B------:R-:W-:-:S05]  /*0a60*/  VIADD R14, R14, 0x4 ;  /* 0x000000040e0e7836 */ /* 0x000fca0000000000 */
[----:B------:R-:W-:-:S13]  /*0a70*/  ISETP.NE.AND P0, PT, R14, 0x2710, PT ;  /* 0x000027100e00780c */ /* 0x000fda0003f05270 */
[----:B------:R-:W-:Y:S05]  /*0a80*/  @P0 BRA `(.L_x_26) ;  /* 0xfffffff400940947 */ /* 0x000fea000383ffff */
[----:B------:R-:W-:Y:S01]  /*0a90*/  PRMT R4, RZ, 0x7610, R4 ;  /* 0x00007610ff047816 */ /* 0x000fe20000000004 */
[----:B------:R-:W-:Y:S06]  /*0aa0*/  BRA `(.L_x_27) ;  /* 0x0000000000607947 */ /* 0x000fec0003800000 */
.L_x_25:
[----:B------:R-:W1:Y:S01]  /*0ab0*/  MUFU.RCP64H R3, 10000 ;  /* 0x40c3880000037908 */ /* 0x000e620000001800 */
[----:B------:R-:W-:Y:S01]  /*0ac0*/  MOV R8, 0x0 ;  /* 0x0000000000087802 */ /* 0x000fe20000000f00 */
[----:B------:R-:W-:Y:S01]  /*0ad0*/  BSSY.RECONVERGENT B1, `(.L_x_28) ;  /* 0x0000013000017945 */ /* 0x000fe20003800200 */
[----:B------:R-:W-:Y:S02]  /*0ae0*/  MOV R9, 0x40c38800 ;  /* 0x40c3880000097802 */ /* 0x000fe40000000f00 */
[----:B------:R-:W-:-:S03]  /*0af0*/  MOV R2, 0x1 ;  /* 0x0000000100027802 */ /* 0x000fc60000000f00 */
[----:B------:R-:W2:Y:S03]  /*0b00*/  F2F.F64.F32 R4, R4 ;  /* 0x0000000400047310 */ /* 0x000ea60000201800 */
[----:B-1----:R-:W-:Y:S02]  /*0b10*/  DFMA R6, R2, -R8, 1 ;  /* 0x3ff000000206742b */ /* 0x002fe40000000808 */
[----:B--2---:R-:W-:-:S06]  /*0b20*/  DMUL R12, R4, 255 ;  /* 0x406fe000040c7828 */ /* 0x004fcc0000000000 */
[----:B------:R-:W-:-:S08]  /*0b30*/  DFMA R6, R6, R6, R6 ;  /* 0x000000060606722b */ /* 0x000fd00000000006 */
[----:B------:R-:W-:Y:S01]  /*0b40*/  DFMA R6, R2, R6, R2 ;  /* 0x000000060206722b */ /* 0x000fe20000000002 */
[----:B------:R-:W-:-:S07]  /*0b50*/  FSETP.GEU.AND P1, PT, |R13|, 6.5827683646048100446e-37, PT ;  /* 0x036000000d00780b */ /* 0x000fce0003f2e200 */
[----:B------:R-:W-:-:S08]  /*0b60*/  DFMA R2, R6, -R8, 1 ;  /* 0x3ff000000602742b */ /* 0x000fd00000000808 */
[----:B------:R-:W-:-:S08]  /*0b70*/  DFMA R2, R6, R2, R6 ;  /* 0x000000020602722b */ /* 0x000fd00000000006 */
[----:B------:R-:W-:-:S08]  /*0b80*/  DMUL R6, R12, R2 ;  /* 0x000000020c067228 */ /* 0x000fd00000000000 */
[----:B------:R-:W-:-:S08]  /*0b90*/  DFMA R8, R6, -10000, R12 ;  /* 0xc0c388000608782b */ /* 0x000fd0000000000c */
[----:B------:R-:W-:-:S10]  /*0ba0*/  DFMA R2, R2, R8, R6 ;  /* 0x000000080202722b */ /* 0x000fd40000000006 */
[----:B------:R-:W-:-:S05]  /*0bb0*/  FFMA R5, RZ, 6.1103515625, R3 ;  /* 0x40c38800ff057823 */ /* 0x000fca0000000003 */
[----:B------:R-:W-:-:S13]  /*0bc0*/  FSETP.GT.AND P0, PT, |R5|, 1.469367938527859385e-39, PT ;  /* 0x001000000500780b */ /* 0x000fda0003f04200 */
[----:B------:R-:W-:Y:S05]  /*0bd0*/  @P0 BRA P1, `(.L_x_29) ;  /* 0x0000000000080947 */ /* 0x000fea0000800000 */
[----:B------:R-:W-:-:S07]  /*0be0*/  MOV R6, 0xc00 ;  /* 0x00000c0000067802 */ /* 0x000fce0000000f00 */
[----:B0-----:R-:W-:Y:S05]  /*0bf0*/  CALL.REL.NOINC `($__internal_0_$__cuda_sm20_div_rn_f64_full) ;  /* 0x0000000000387944 */ /* 0x001fea0003c00000 */
.L_x_29:
[----:B0-----:R-:W-:Y:S05]  /*0c00*/  BSYNC.RECONVERGENT B1 ;  /* 0x0000000000017941 */ /* 0x001fea0003800200 */
.L_x_28:
[----:B------:R-:W0:Y:S02]  /*0c10*/  F2I.U32.F64.TRUNC R2, R2 ;  /* 0x0000000200027311 */ /* 0x000e24000030d000 */
[----:B0-----:R-:W-:-:S07]  /*0c20*/  PRMT R4, R2, 0x7610, R4 ;  /* 0x0000761002047816 */ /* 0x001fce0000000004 */
.L_x_27:
[----:B0-----:R-:W-:Y:S05]  /*0c30*/  BSYNC.RECONVERGENT B0 ;  /* 0x0000000000007941 */ /* 0x001fea0003800200 */
.L_x_24:
[----:B------:R-:W0:Y:S01]  /*0c40*/  S2R R3, SR_TID.Y ;  /* 0x0000000000037919 */ /* 0x000e220000002200 */
[----:B------:R-:W0:Y:S01]  /*0c50*/  LDCU UR6, c[0x0][0x364] ;  /* 0x00006c80ff0677ac */ /* 0x000e220008000800 */
[----:B------:R-:W0:Y:S01]  /*0c60*/  S2R R2, SR_CTAID.Y ;  /* 0x0000000000027919 */ /* 0x000e220000002600 */
[----:B------:R-:W1:Y:S01]  /*0c70*/  LDCU.64 UR8, c[0x0][0x380] ;  /* 0x00007000ff0877ac */ /* 0x000e620008000a00 */
[----:B0-----:R-:W-:-:S04]  /*0c80*/  IMAD R3, R2, UR6, R3 ;  /* 0x0000000602037c24 */ /* 0x001fc8000f8e0203 */
[----:B------:R-:W-:-:S05]  /*0c90*/  IMAD R3, R3, 0x320, R0 ;  /* 0x0000032003037824 */ /* 0x000fca00078e0200 */
[----:B-1----:R-:W-:-:S04]  /*0ca0*/  IADD3 R2, P0, PT, R3, UR8, RZ ;  /* 0x0000000803027c10 */ /* 0x002fc8000ff1e0ff */
[----:B------:R-:W-:-:S05]  /*0cb0*/  LEA.HI.X.SX32 R3, R3, UR9, 0x1, P0 ;  /* 0x0000000903037c11 */ /* 0x000fca00080f0eff */
[----:B------:R-:W-:Y:S01]  /*0cc0*/  STG.E.U8 desc[UR4][R2.64], R4 ;  /* 0x0000000402007986 */ /* 0x000fe2000c101104 */
[----:B------:R-:W-:Y:S05]  /*0cd0*/  EXIT ;  /* 0x000000000000794d */ /* 0x000fea0003800000 */
        .weak           $__internal_0_$__cuda_sm20_div_rn_f64_full
        .type           $__internal_0_$__cuda_sm20_div_rn_f64_full,@function
        .size           $__internal_0_$__cuda_sm20_div_rn_f64_full,(.L_x_35 - $__internal_0_$__cuda_sm20_div_rn_f64_full)
$__internal_0_$__cuda_sm20_div_rn_f64_full:
[----:B------:R-:W-:Y:S01]  /*0ce0*/  MOV R3, 0x3ff38800 ;  /* 0x3ff3880000037802 */ /* 0x000fe20000000f00 */
[----:B------:R-:W-:Y:S02]  /*0cf0*/  HFMA2 R8, -RZ, RZ, 0, 5.9604644775390625e-08 ;  /* 0x00000001ff087431 */ /* 0x000fe400000001ff */
[----:B------:R-:W-:Y:S01]  /*0d00*/  IMAD.MOV.U32 R2, RZ, RZ, 0x0 ;  /* 0x00000000ff027424 */ /* 0x000fe200078e00ff */
[----:B------:R-:W-:Y:S01]  /*0d10*/  MOV R4, R12 ;  /* 0x0000000c00047202 */ /* 0x000fe20000000f00 */
[----:B------:R-:W0:Y:S01]  /*0d20*/  MUFU.RCP64H R9, R3 ;  /* 0x0000000300097308 */ /* 0x000e220000001800 */
[----:B------:R-:W-:Y:S01]  /*0d30*/  IMAD.MOV.U32 R5, RZ, RZ, R13 ;  /* 0x000000ffff057224 */ /* 0x000fe200078e000d */
[----:B------:R-:W-:Y:S01]  /*0d40*/  MOV R13, 0x1ca00000 ;  /* 0x1ca00000000d7802 */ /* 0x000fe20000000f00 */
[----:B------:R-:W-:Y:S01]  /*0d50*/  BSSY.RECONVERGENT B2, `(.L_x_30) ;  /* 0x0000046000027945 */ /* 0x000fe20003800200 */
[----:B------:R-:W-:Y:S02]  /*0d60*/  MOV R19, 0x40c00000 ;  /* 0x40c0000000137802 */ /* 0x000fe40000000f00 */
[----:B------:R-:W-:-:S02]  /*0d70*/  FSETP.GEU.AND P1, PT, |R5|, 1.469367938527859385e-39, PT ;  /* 0x001000000500780b */ /* 0x000fc40003f2e200 */
[----:B------:R-:W-:Y:S02]  /*0d80*/  LOP3.LUT R7, R5, 0x7ff00000, RZ, 0xc0, !PT ;  /* 0x7ff0000005077812 */ /* 0x000fe400078ec0ff */
[----:B------:R-:W-:Y:S02]  /*0d90*/  IADD3 R20, PT, PT, R19, -0x1, RZ ;  /* 0xffffffff13147810 */ /* 0x000fe40007ffe0ff */
[----:B------:R-:W-:Y:S01]  /*0da0*/  ISETP.GE.U32.AND P0, PT, R7, 0x40c00000, PT ;  /* 0x40c000000700780c */ /* 0x000fe20003f06070 */
[----:B------:R-:W-:-:S03]  /*0db0*/  IMAD.MOV.U32 R18, RZ, RZ, R7 ;  /* 0x000000ffff127224 */ /* 0x000fc600078e0007 */
[----:B------:R-:W-:Y:S01]  /*0dc0*/  SEL R13, R13, 0x63400000, !P0 ;  /* 0x634000000d0d7807 */ /* 0x000fe20004000000 */
[----:B0-----:R-:W-:-:S08]  /*0dd0*/  DFMA R10, R8, -R2, 1 ;  /* 0x3ff00000080a742b */ /* 0x001fd00000000802 */
[----:B------:R-:W-:-:S08]  /*0de0*/  DFMA R10, R10, R10, R10 ;  /* 0x0000000a0a0a722b */ /* 0x000fd0000000000a */
[----:B------:R-:W-:Y:S01]  /*0df0*/  DFMA R14, R8, R10, R8 ;  /* 0x0000000a080e722b */ /* 0x000fe20000000008 */
[C-C-:B------:R-:W-:Y:S02]  /*0e00*/  @!P1 LOP3.LUT R10, R13.reuse, 0x80000000, R5.reuse, 0xf8, !PT ;  /* 0x800000000d0a9812 */ /* 0x140fe400078ef805 */
[----:B------:R-:W-:Y:S02]  /*0e10*/  LOP3.LUT R9, R13, 0x800fffff, R5, 0xf8, !PT ;  /* 0x800fffff0d097812 */ /* 0x000fe400078ef805 */
[----:B------:R-:W-:Y:S02]  /*0e20*/  @!P1 LOP3.LUT R11, R10, 0x100000, RZ, 0xfc, !PT ;  /* 0x001000000a0b9812 */ /* 0x000fe400078efcff */
[----:B------:R-:W-:Y:S01]  /*0e30*/  MOV R8, R4 ;  /* 0x0000000400087202 */ /* 0x000fe20000000f00 */
[----:B------:R-:W-:Y:S01]  /*0e40*/  DFMA R16, R14, -R2, 1 ;  /* 0x3ff000000e10742b */ /* 0x000fe20000000802 */
[----:B------:R-:W-:-:S06]  /*0e50*/  @!P1 MOV R10, RZ ;  /* 0x000000ff000a9202 */ /* 0x000fcc0000000f00 */
[----:B------:R-:W-:Y:S02]  /*0e60*/  @!P1 DFMA R8, R8, 2, -R10 ;  /* 0x400000000808982b */ /* 0x000fe4000000080a */
[----:B------:R-:W-:-:S08]  /*0e70*/  DFMA R16, R14, R16, R14 ;  /* 0x000000100e10722b */ /* 0x000fd0000000000e */
[----:B------:R-:W-:Y:S01]  /*0e80*/  @!P1 LOP3.LUT R18, R9, 0x7ff00000, RZ, 0xc0, !PT ;  /* 0x7ff0000009129812 */ /* 0x000fe200078ec0ff */
[----:B------:R-:W-:-:S03]  /*0e90*/  DMUL R10, R16, R8 ;  /* 0x00000008100a7228 */ /* 0x000fc60000000000 */
[----:B------:R-:W-:-:S04]  /*0ea0*/  IADD3 R12, PT, PT, R18, -0x1, RZ ;  /* 0xffffffff120c7810 */ /* 0x000fc80007ffe0ff */
[----:B------:R-:W-:Y:S01]  /*0eb0*/  ISETP.GT.U32.AND P0, PT, R12, 0x7feffffe, PT ;  /* 0x7feffffe0c00780c */ /* 0x000fe20003f04070 */
[----:B------:R-:W-:-:S03]  /*0ec0*/  DFMA R14, R10, -R2, R8 ;  /* 0x800000020a0e722b */ /* 0x000fc60000000008 */
[----:B------:R-:W-:-:S05]  /*0ed0*/  ISETP.GT.U32.OR P0, PT, R20, 0x7feffffe, P0 ;  /* 0x7feffffe1400780c */ /* 0x000fca0000704470 */
[----:B------:R-:W-:-:S08]  /*0ee0*/  DFMA R10, R16, R14, R10 ;  /* 0x0000000e100a722b */ /* 0x000fd0000000000a */
[----:B------:R-:W-:Y:S05]  /*0ef0*/  @P0 BRA `(.L_x_31) ;  /* 0x0000000000680947 */ /* 0x000fea0003800000 */
[----:B------:R-:W-:-:S05]  /*0f00*/  IMAD.MOV.U32 R4, RZ, RZ, 0x40c00000 ;  /* 0x40c00000ff047424 */ /* 0x000fca00078e00ff */
[----:B------:R-:W-:-:S04]  /*0f10*/  VIADDMNMX R7, R7, -R4, 0xb9600000, !PT ;  /* 0xb960000007077446 */ /* 0x000fc80007800904 */
[----:B------:R-:W-:-:S04]  /*0f20*/  VIMNMX R4, PT, PT, R7, 0x46a00000, PT ;  /* 0x46a0000007047848 */ /* 0x000fc80003fe0100 */
[----:B------:R-:W-:Y:S02]  /*0f30*/  IADD3 R14, PT, PT, -R13, R4, RZ ;  /* 0x000000040d0e7210 */ /* 0x000fe40007ffe1ff */
[----:B------:R-:W-:Y:S02]  /*0f40*/  MOV R4, RZ ;  /* 0x000000ff00047202 */ /* 0x000fe40000000f00 */
[----:B------:R-:W-:-:S06]  /*0f50*/  IADD3 R5, PT, PT, R14, 0x7fe00000, RZ ;  /* 0x7fe000000e057810 */ /* 0x000fcc0007ffe0ff */
[----:B------:R-:W-:-:S10]  /*0f60*/  DMUL R12, R10, R4 ;  /* 0x000000040a0c7228 */ /* 0x000fd40000000000 */
[----:B------:R-:W-:-:S13]  /*0f70*/  FSETP.GTU.AND P0, PT, |R13|, 1.469367938527859385e-39, PT ;  /* 0x001000000d00780b */ /* 0x000fda0003f0c200 */
[----:B------:R-:W-:Y:S05]  /*0f80*/  @P0 BRA `(.L_x_32) ;  /* 0x0000000000880947 */ /* 0x000fea0003800000 */
[----:B------:R-:W-:Y:S01]  /*0f90*/  DFMA R2, R10, -R2, R8 ;  /* 0x800000020a02722b */ /* 0x000fe20000000008 */
[----:B------:R-:W-:-:S09]  /*0fa0*/  IMAD.MOV.U32 R4, RZ, RZ, RZ ;  /* 0x000000ffff047224 */ /* 0x000fd200078e00ff */
[C---:B------:R-:W-:Y:S02]  /*0fb0*/  FSETP.NEU.AND P0, PT, R3.reuse, RZ, PT ;  /* 0x000000ff0300720b */ /* 0x040fe40003f0d000 */
[----:B------:R-:W-:-:S04]  /*0fc0*/  LOP3.LUT R2, R3, 0x40c38800, RZ, 0x3c, !PT ;  /* 0x40c3880003027812 */ /* 0x000fc800078e3cff */
[----:B------:R-:W-:-:S04]  /*0fd0*/  LOP3.LUT R7, R2, 0x80000000, RZ, 0xc0, !PT ;  /* 0x8000000002077812 */ /* 0x000fc800078ec0ff */
[----:B------:R-:W-:-:S03]  /*0fe0*/  LOP3.LUT R5, R7, R5, RZ, 0xfc, !PT ;  /* 0x0000000507057212 */ /* 0x000fc600078efcff */
[----:B------:R-:W-:Y:S05]  /*0ff0*/  @!P0 BRA `(.L_x_32) ;  /* 0x00000000006c8947 */ /* 0x000fea0003800000 */
[----:B------:R-:W-:Y:S01]  /*1000*/  IADD3 R3, PT, PT, -R14, RZ, RZ ;  /* 0x000000ff0e037210 */ /* 0x000fe20007ffe1ff */
[----:B------:R-:W-:Y:S01]  /*1010*/  DMUL.RP R4, R10, R4 ;  /* 0x000000040a047228 */ /* 0x000fe20000008000 */
[----:B------:R-:W-:-:S06]  /*1020*/  MOV R2, RZ ;  /* 0x000000ff00027202 */ /* 0x000fcc0000000f00 */
[----:B------:R-:W-:-:S03]  /*1030*/  DFMA R2, R12, -R2, R10 ;  /* 0x800000020c02722b */ /* 0x000fc6000000000a */
[----:B------:R-:W-:-:S03]  /*1040*/  LOP3.LUT R7, R5, R7, RZ, 0x3c, !PT ;  /* 0x0000000705077212 */ /* 0x000fc600078e3cff */
[----:B------:R-:W-:-:S04]  /*1050*/  IADD3 R2, PT, PT, -R14, -0x43300000, RZ ;  /* 0xbcd000000e027810 */ /* 0x000fc80007ffe1ff */
[----:B------:R-:W-:-:S04]  /*1060*/  FSETP.NEU.AND P0, PT, |R3|, R2, PT ;  /* 0x000000020300720b */ /* 0x000fc80003f0d200 */
[----:B------:R-:W-:Y:S02]  /*1070*/  FSEL R12, R4, R12, !P0 ;  /* 0x0000000c040c7208 */ /* 0x000fe40004000000 */
[----:B------:R-:W-:Y:S01]  /*1080*/  FSEL R13, R7, R13, !P0 ;  /* 0x0000000d070d7208 */ /* 0x000fe20004000000 */
[----:B------:R-:W-:Y:S06]  /*1090*/  BRA `(.L_x_32) ;  /* 0x0000000000447947 */ /* 0x000fec0003800000 */
.L_x_31:
[----:B------:R-:W-:-:S14]  /*10a0*/  DSETP.NAN.AND P0, PT, R4, R4, PT ;  /* 0x000000040400722a */ /* 0x000fdc0003f08000 */
[----:B------:R-:W-:Y:S05]  /*10b0*/  @P0 BRA `(.L_x_33) ;  /* 0x0000000000340947 */ /* 0x000fea0003800000 */
[----:B------:R-:W-:Y:S01]  /*10c0*/  ISETP.NE.AND P0, PT, R18, R19, PT ;  /* 0x000000131200720c */ /* 0x000fe20003f05270 */
[----:B------:R-:W-:Y:S01]  /*10d0*/  IMAD.MOV.U32 R13, RZ, RZ, -0x80000 ;  /* 0xfff80000ff0d7424 */ /* 0x000fe200078e00ff */
[----:B------:R-:W-:-:S11]  /*10e0*/  MOV R12, 0x0 ;  /* 0x00000000000c7802 */ /* 0x000fd60000000f00 */
[----:B------:R-:W-:Y:S05]  /*10f0*/  @!P0 BRA `(.L_x_32) ;  /* 0x00000000002c8947 */ /* 0x000fea0003800000 */
[----:B------:R-:W-:Y:S02]  /*1100*/  ISETP.NE.AND P0, PT, R18, 0x7ff00000, PT ;  /* 0x7ff000001200780c */ /* 0x000fe40003f05270 */
[----:B------:R-:W-:Y:S02]  /*1110*/  LOP3.LUT R4, R5, 0x40c38800, RZ, 0x3c, !PT ;  /* 0x40c3880005047812 */ /* 0x000fe400078e3cff */
[----:B------:R-:W-:Y:S02]  /*1120*/  ISETP.EQ.OR P0, PT, R19, RZ, !P0 ;  /* 0x000000ff1300720c */ /* 0x000fe40004702670 */
[----:B------:R-:W-:-:S11]  /*1130*/  LOP3.LUT R13, R4, 0x80000000, RZ, 0xc0, !PT ;  /* 0x80000000040d7812 */ /* 0x000fd600078ec0ff */
[----:B------:R-:W-:Y:S02]  /*1140*/  @P0 LOP3.LUT R2, R13, 0x7ff00000, RZ, 0xfc, !PT ;  /* 0x7ff000000d020812 */ /* 0x000fe400078efcff */
[----:B------:R-:W-:Y:S02]  /*1150*/  @!P0 MOV R12, RZ ;  /* 0x000000ff000c8202 */ /* 0x000fe40000000f00 */
[----:B------:R-:W-:Y:S02]  /*1160*/  @P0 MOV R12, RZ ;  /* 0x000000ff000c0202 */ /* 0x000fe40000000f00 */
[----:B------:R-:W-:Y:S01]  /*1170*/  @P0 MOV R13, R2 ;  /* 0x00000002000d0202 */ /* 0x000fe20000000f00 */
[----:B------:R-:W-:Y:S06]  /*1180*/  BRA `(.L_x_32) ;  /* 0x0000000000087947 */ /* 0x000fec0003800000 */
.L_x_33:
[----:B------:R-:W-:Y:S01]  /*1190*/  LOP3.LUT R13, R5, 0x80000, RZ, 0xfc, !PT ;  /* 0x00080000050d7812 */ /* 0x000fe200078efcff */
[----:B------:R-:W-:-:S07]  /*11a0*/  IMAD.MOV.U32 R12, RZ, RZ, R4 ;  /* 0x000000ffff0c7224 */ /* 0x000fce00078e0004 */
.L_x_32:
[----:B------:R-:W-:Y:S05]  /*11b0*/  BSYNC.RECONVERGENT B2 ;  /* 0x0000000000027941 */ /* 0x000fea0003800200 */
.L_x_30:
[----:B------:R-:W-:Y:S01]  /*11c0*/  HFMA2 R7, -RZ, RZ, 0, 0 ;  /* 0x00000000ff077431 */ /* 0x000fe200000001ff */
[----:B------:R-:W-:Y:S02]  /*11d0*/  MOV R2, R12 ;  /* 0x0000000c00027202 */ /* 0x000fe40000000f00 */
[----:B------:R-:W-:Y:S01]  /*11e0*/  MOV R3, R13 ;  /* 0x0000000d00037202 */ /* 0x000fe20000000f00 */
[----:B------:R-:W-:Y:S06]  /*11f0*/  RET.REL.NODEC R6 `(_Z7fractalPhffffff) ;  /* 0xffffffec06807950 */ /* 0x000fec0003c3ffff */
.L_x_34:
        /* <DEDUP_REMOVED lines=16> */
.L_x_35:


//--------------------- .nv.shared.reserved.0     --------------------------
	.section	.nv.shared.reserved.0,"aw",@nobits
	.weak		__nv_reservedSMEM_offset_0_alias
	.size		__nv_reservedSMEM_offset_0_alias, 0, 64
	.other		__nv_reservedSMEM_offset_0_alias,@"STO_CUDA_RESERVED_SHARED STV_DEFAULT"
__nv_reservedSMEM_offset_0_alias:
	.zero		0
	.zero		64


//--------------------- .nv.constant0._Z8dijkstraPiS_S_ii --------------------------
	.section	.nv.constant0._Z8dijkstraPiS_S_ii,"a",@progbits
	.sectionflags	@""
	.align	4
.nv.constant0._Z8dijkstraPiS_S_ii:
	.zero		928


//--------------------- .nv.constant0._Z9addArraysPiS_S_ --------------------------
	.section	.nv.constant0._Z9addArraysPiS_S_,"a",@progbits
	.sectionflags	@""
	.align	4
.nv.constant0._Z9addArraysPiS_S_:
	.zero		920


//--------------------- .nv.constant0._Z9addKerneliiiPi --------------------------
	.section	.nv.constant0._Z9addKerneliiiPi,"a",@progbits
	.sectionflags	@""
	.align	4
.nv.constant0._Z9addKerneliiiPi:
	.zero		920


//--------------------- .nv.constant0._Z7fractalPhffffff --------------------------
	.section	.nv.constant0._Z7fractalPhffffff,"a",@progbits
	.sectionflags	@""
	.align	4
.nv.constant0._Z7fractalPhffffff:
	.zero		928


//--------------------- SYMBOLS --------------------------

	.type		.nv.reservedSmem.offset0,@object
	.size		.nv.reservedSmem.offset0,0x4
